	.target	sm_90a

	.elftype	@"ET_EXEC"


//--------------------- .note.nv.tkinfo           --------------------------
	.section	.note.nv.tkinfo,"",@"SHT_NOTE"
	.sectionflags	@"SHF_NOTE_NV_TKINFO"
	.tkinfo
        /*0018*/ 	.word	0x00000002
        /*0030*/ 	.string	""
        /*0030*/ 	.string	"ptxas"
        /*0030*/ 	.string	"Cuda compilation tools, release 13.0, V13.0.88"
        /*0030*/ 	.string	"Build cuda_13.0.r13.0/compiler.36424714_0"
        /*0030*/ 	.string	"-arch sm_90a -m 64 "



//--------------------- .note.nv.cuinfo           --------------------------
	.section	.note.nv.cuinfo,"",@"SHT_NOTE"
	.sectionflags	@"SHF_NOTE_NV_CUINFO"
        /*0018*/ 	.short	0x0002
        /*001a*/ 	.short	0x005a
        /*001c*/ 	.short	0x0082
	.zero		2


//--------------------- .nv.info                  --------------------------
	.section	.nv.info,"",@"SHT_CUDA_INFO"
	.align	4


	//----- nvinfo : EIATTR_REGCOUNT
	.align		4
        /*0000*/ 	.byte	0x04, 0x2f
        /*0002*/ 	.short	(.L_15 - .L_14)
	.align		4
.L_14:
        /*0004*/ 	.word	index@(_ZN7cutlass13device_kernelINS_4gemm6kernel13GemmUniversalIN4cute5tupleIJiiiiEEENS1_10collective13CollectiveMmaINS1_34MainloopSm90TmaGmmaWarpSpecializedILi14ENS5_IJNS4_1CILi1EEENSA_ILi2EEESB_EEENS1_35KernelTmaWarpSpecializedCooperativeEEENS5_IJNSA_ILi128EEESG_NSA_ILi64EEEEEEaNS5_IJlSB_lEEEaSJ_NS4_8TiledMMAINS4_8MMA_AtomIJNS4_4SM904GMMA27MMA_64x128x32_S32S8S8_SS_TNEEEENS4_6LayoutINS5_IJSC_SB_SB_EEENS5_IJSB_NSA_ILi0EEESS_EEEEENS5_IJNS4_10UnderscoreESV_SV_EEEEENS4_23SM90_TMA_LOAD_MULTICASTENS4_14ComposedLayoutINS4_7SwizzleILi2ELi4ELi3EEENS4_18smem_ptr_flag_bitsILi8EEENSQ_INS5_IJNSA_ILi8EEESH_EEENS5_IJSH_SB_EEEEEEEvNS4_8identityENS4_13SM90_TMA_LOADES18_vS19_EENS_8epilogue10collective6detail29Sm90TmaWarpSpecializedAdapterINS1D_15DefaultEpilogueIaSJ_SJ_NS1C_6thread17LinearCombinationIaLi1EiiLNS1H_9ScaleType4KindE0ELNS_15FloatRoundStyleE2EaEENS1_15EpilogueDefaultEEEEEvvEEEEvNT_6ParamsE)
        /*0008*/ 	.word	0x000000a8


	//----- nvinfo : EIATTR_FRAME_SIZE
	.align		4
.L_15:
        /*000c*/ 	.byte	0x04, 0x11
        /*000e*/ 	.short	(.L_17 - .L_16)
	.align		4
.L_16:
        /*0010*/ 	.word	index@(_ZN7cutlass13device_kernelINS_4gemm6kernel13GemmUniversalIN4cute5tupleIJiiiiEEENS1_10collective13CollectiveMmaINS1_34MainloopSm90TmaGmmaWarpSpecializedILi14ENS5_IJNS4_1CILi1EEENSA_ILi2EEESB_EEENS1_35KernelTmaWarpSpecializedCooperativeEEENS5_IJNSA_ILi128EEESG_NSA_ILi64EEEEEEaNS5_IJlSB_lEEEaSJ_NS4_8TiledMMAINS4_8MMA_AtomIJNS4_4SM904GMMA27MMA_64x128x32_S32S8S8_SS_TNEEEENS4_6LayoutINS5_IJSC_SB_SB_EEENS5_IJSB_NSA_ILi0EEESS_EEEEENS5_IJNS4_10UnderscoreESV_SV_EEEEENS4_23SM90_TMA_LOAD_MULTICASTENS4_14ComposedLayoutINS4_7SwizzleILi2ELi4ELi3EEENS4_18smem_ptr_flag_bitsILi8EEENSQ_INS5_IJNSA_ILi8EEESH_EEENS5_IJSH_SB_EEEEEEEvNS4_8identityENS4_13SM90_TMA_LOADES18_vS19_EENS_8epilogue10collective6detail29Sm90TmaWarpSpecializedAdapterINS1D_15DefaultEpilogueIaSJ_SJ_NS1C_6thread17LinearCombinationIaLi1EiiLNS1H_9ScaleType4KindE0ELNS_15FloatRoundStyleE2EaEENS1_15EpilogueDefaultEEEEEvvEEEEvNT_6ParamsE)
        /*0014*/ 	.word	0x00000000


	//----- nvinfo : EIATTR_MIN_STACK_SIZE
	.align		4
.L_17:
        /*0018*/ 	.byte	0x04, 0x12
        /*001a*/ 	.short	(.L_19 - .L_18)
	.align		4
.L_18:
        /*001c*/ 	.word	index@(_ZN7cutlass13device_kernelINS_4gemm6kernel13GemmUniversalIN4cute5tupleIJiiiiEEENS1_10collective13CollectiveMmaINS1_34MainloopSm90TmaGmmaWarpSpecializedILi14ENS5_IJNS4_1CILi1EEENSA_ILi2EEESB_EEENS1_35KernelTmaWarpSpecializedCooperativeEEENS5_IJNSA_ILi128EEESG_NSA_ILi64EEEEEEaNS5_IJlSB_lEEEaSJ_NS4_8TiledMMAINS4_8MMA_AtomIJNS4_4SM904GMMA27MMA_64x128x32_S32S8S8_SS_TNEEEENS4_6LayoutINS5_IJSC_SB_SB_EEENS5_IJSB_NSA_ILi0EEESS_EEEEENS5_IJNS4_10UnderscoreESV_SV_EEEEENS4_23SM90_TMA_LOAD_MULTICASTENS4_14ComposedLayoutINS4_7SwizzleILi2ELi4ELi3EEENS4_18smem_ptr_flag_bitsILi8EEENSQ_INS5_IJNSA_ILi8EEESH_EEENS5_IJSH_SB_EEEEEEEvNS4_8identityENS4_13SM90_TMA_LOADES18_vS19_EENS_8epilogue10collective6detail29Sm90TmaWarpSpecializedAdapterINS1D_15DefaultEpilogueIaSJ_SJ_NS1C_6thread17LinearCombinationIaLi1EiiLNS1H_9ScaleType4KindE0ELNS_15FloatRoundStyleE2EaEENS1_15EpilogueDefaultEEEEEvvEEEEvNT_6ParamsE)
        /*0020*/ 	.word	0x00000000
.L_19:


//--------------------- .nv.compat                --------------------------
	.section	.nv.compat,"",@"SHT_CUDA_COMPAT_INFO"
	.align	4
        /*0000*/ 	.byte	0x02, 0x09, 0x01, 0x00, 0x02, 0x02, 0x04, 0x00, 0x02, 0x05, 0x05, 0x00, 0x03, 0x07, 0x01, 0x01
        /*0010*/ 	.byte	0x02, 0x03, 0x01, 0x00, 0x02, 0x06, 0x01, 0x00, 0x04, 0x0b, 0x08, 0x00, 0x00, 0x00, 0x00, 0x00
        /*0020*/ 	.byte	0x00, 0x00, 0x00, 0x00


//--------------------- .nv.info._ZN7cutlass13device_kernelINS_4gemm6kernel13GemmUniversalIN4cute5tupleIJiiiiEEENS1_10collective13CollectiveMmaINS1_34MainloopSm90TmaGmmaWarpSpecializedILi14ENS5_IJNS4_1CILi1EEENSA_ILi2EEESB_EEENS1_35KernelTmaWarpSpecializedCooperativeEEENS5_IJNSA_ILi128EEESG_NSA_ILi64EEEEEEaNS5_IJlSB_lEEEaSJ_NS4_8TiledMMAINS4_8MMA_AtomIJNS4_4SM904GMMA27MMA_64x128x32_S32S8S8_SS_TNEEEENS4_6LayoutINS5_IJSC_SB_SB_EEENS5_IJSB_NSA_ILi0EEESS_EEEEENS5_IJNS4_10UnderscoreESV_SV_EEEEENS4_23SM90_TMA_LOAD_MULTICASTENS4_14ComposedLayoutINS4_7SwizzleILi2ELi4ELi3EEENS4_18smem_ptr_flag_bitsILi8EEENSQ_INS5_IJNSA_ILi8EEESH_EEENS5_IJSH_SB_EEEEEEEvNS4_8identityENS4_13SM90_TMA_LOADES18_vS19_EENS_8epilogue10collective6detail29Sm90TmaWarpSpecializedAdapterINS1D_15DefaultEpilogueIaSJ_SJ_NS1C_6thread17LinearCombinationIaLi1EiiLNS1H_9ScaleType4KindE0ELNS_15FloatRoundStyleE2EaEENS1_15EpilogueDefaultEEEEEvvEEEEvNT_6ParamsE --------------------------
	.section	.nv.info._ZN7cutlass13device_kernelINS_4gemm6kernel13GemmUniversalIN4cute5tupleIJiiiiEEENS1_10collective13CollectiveMmaINS1_34MainloopSm90TmaGmmaWarpSpecializedILi14ENS5_IJNS4_1CILi1EEENSA_ILi2EEESB_EEENS1_35KernelTmaWarpSpecializedCooperativeEEENS5_IJNSA_ILi128EEESG_NSA_ILi64EEEEEEaNS5_IJlSB_lEEEaSJ_NS4_8TiledMMAINS4_8MMA_AtomIJNS4_4SM904GMMA27MMA_64x128x32_S32S8S8_SS_TNEEEENS4_6LayoutINS5_IJSC_SB_SB_EEENS5_IJSB_NSA_ILi0EEESS_EEEEENS5_IJNS4_10UnderscoreESV_SV_EEEEENS4_23SM90_TMA_LOAD_MULTICASTENS4_14ComposedLayoutINS4_7SwizzleILi2ELi4ELi3EEENS4_18smem_ptr_flag_bitsILi8EEENSQ_INS5_IJNSA_ILi8EEESH_EEENS5_IJSH_SB_EEEEEEEvNS4_8identityENS4_13SM90_TMA_LOADES18_vS19_EENS_8epilogue10collective6detail29Sm90TmaWarpSpecializedAdapterINS1D_15DefaultEpilogueIaSJ_SJ_NS1C_6thread17LinearCombinationIaLi1EiiLNS1H_9ScaleType4KindE0ELNS_15FloatRoundStyleE2EaEENS1_15EpilogueDefaultEEEEEvvEEEEvNT_6ParamsE,"",@"SHT_CUDA_INFO"
	.sectionflags	@""
	.align	4


	//----- nvinfo : EIATTR_CUDA_API_VERSION
	.align		4
        /*0000*/ 	.byte	0x04, 0x37
        /*0002*/ 	.short	(.L_21 - .L_20)
.L_20:
        /*0004*/ 	.word	0x00000082


	//----- nvinfo : EIATTR_KPARAM_INFO
	.align		4
.L_21:
        /*0008*/ 	.byte	0x04, 0x17
        /*000a*/ 	.short	(.L_23 - .L_22)
.L_22:
        /*000c*/ 	.word	0x00000000
        /*0010*/ 	.short	0x0000
        /*0012*/ 	.short	0x0070
        /*0014*/ 	.byte	0x00, 0xf0, 0x01, 0x10


	//----- nvinfo : EIATTR_SPARSE_MMA_MASK
	.align		4
.L_23:
        /*0018*/ 	.byte	0x03, 0x50
        /*001a*/ 	.short	0x0000


	//----- nvinfo : EIATTR_MAXREG_COUNT
	.align		4
        /*001c*/ 	.byte	0x03, 0x1b
        /*001e*/ 	.short	0x00a8


	//----- nvinfo : EIATTR_NUM_BARRIERS
	.align		4
        /*0020*/ 	.byte	0x02, 0x4c
        /*0022*/ 	.byte	0x01
	.zero		1


	//----- nvinfo : EIATTR_EXTERNS
	.align		4
        /*0024*/ 	.byte	0x04, 0x0f
        /*0026*/ 	.short	(.L_25 - .L_24)


	//   ....[0]....
	.align		4
.L_24:
        /*0028*/ 	.word	index@(__assertfail)


	//----- nvinfo : EIATTR_MERCURY_ISA_VERSION
	.align		4
.L_25:
        /*002c*/ 	.byte	0x03, 0x5f
        /*002e*/ 	.short	0x0101


	//----- nvinfo : EIATTR_INT_WARP_WIDE_INSTR_OFFSETS
	.align		4
        /*0030*/ 	.byte	0x04, 0x31
        /*0032*/ 	.short	(.L_27 - .L_26)


	//   ....[0]....
.L_26:
        /*0034*/ 	.word	0x00000590


	//   ....[1]....
        /*0038*/ 	.word	0x000005b0


	//   ....[2]....
        /*003c*/ 	.word	0x00000780


	//----- nvinfo : EIATTR_COOP_GROUP_MASK_REGIDS
	.align		4
.L_27:
        /*0040*/ 	.byte	0x04, 0x29
        /*0042*/ 	.short	(.L_29 - .L_28)


	//   ....[0]....
.L_28:
        /*0044*/ 	.word	0xffffffff


	//   ....[1]....
        /*0048*/ 	.word	0xffffffff


	//   ....[2]....
        /*004c*/ 	.word	0xffffffff


	//   ....[3]....
        /*0050*/ 	.word	0xffffffff


	//   ....[4]....
        /*0054*/ 	.word	0xffffffff


	//   ....[5]....
        /*0058*/ 	.word	0xffffffff


	//----- nvinfo : EIATTR_COOP_GROUP_INSTR_OFFSETS
	.align		4
.L_29:
        /*005c*/ 	.byte	0x04, 0x28
        /*005e*/ 	.short	(.L_31 - .L_30)


	//   ....[0]....
.L_30:
        /*0060*/ 	.word	0x00000060


	//   ....[1]....
        /*0064*/ 	.word	0x00000070


	//   ....[2]....
        /*0068*/ 	.word	0x00000130


	//   ....[3]....
        /*006c*/ 	.word	0x00000440


	//   ....[4]....
        /*0070*/ 	.word	0x000008f0


	//   ....[5]....
        /*0074*/ 	.word	0x00001320


	//----- nvinfo : EIATTR_REG_RECONFIG
	.align		4
.L_31:
        /*0078*/ 	.byte	0x01, 0x54
	.zero		2


	//----- nvinfo : EIATTR_SYSCALL_OFFSETS
	.align		4
        /*007c*/ 	.byte	0x04, 0x46
        /*007e*/ 	.short	(.L_33 - .L_32)


	//   ....[0]....
.L_32:
        /*0080*/ 	.word	0x000014e0


	//----- nvinfo : EIATTR_MBARRIER_INSTR_OFFSETS
	.align		4
.L_33:
        /*0084*/ 	.byte	0x04, 0x39
        /*0086*/ 	.short	(.L_35 - .L_34)


	//   ....[0]....
.L_34:
        /*0088*/ 	.word	0x00000250
        /*008c*/ 	.word	0x000000ff
        /*0090*/ 	.word	0x00000000
        /*0094*/ 	.short	0x0100
        /*0096*/ 	.byte	0x08
	.zero		1


	//   ....[1]....
        /*0098*/ 	.word	0x00000260
        /*009c*/ 	.word	0x000000ff
        /*00a0*/ 	.word	0x00000070
        /*00a4*/ 	.short	0x0100
        /*00a6*/ 	.byte	0x08
	.zero		1


	//   ....[2]....
        /*00a8*/ 	.word	0x00000270
        /*00ac*/ 	.word	0x000000ff
        /*00b0*/ 	.word	0x00000008
        /*00b4*/ 	.short	0x0100
        /*00b6*/ 	.byte	0x08
	.zero		1


	//   ....[3]....
        /*00b8*/ 	.word	0x00000280
        /*00bc*/ 	.word	0x000000ff
        /*00c0*/ 	.word	0x00000078
        /*00c4*/ 	.short	0x0100
        /*00c6*/ 	.byte	0x08
	.zero		1


	//   ....[4]....
        /*00c8*/ 	.word	0x00000290
        /*00cc*/ 	.word	0x000000ff
        /*00d0*/ 	.word	0x00000010
        /*00d4*/ 	.short	0x0100
        /*00d6*/ 	.byte	0x08
	.zero		1


	//   ....[5]....
        /*00d8*/ 	.word	0x000002a0
        /*00dc*/ 	.word	0x000000ff
        /*00e0*/ 	.word	0x00000080
        /*00e4*/ 	.short	0x0100
        /*00e6*/ 	.byte	0x08
	.zero		1


	//   ....[6]....
        /*00e8*/ 	.word	0x000002b0
        /*00ec*/ 	.word	0x000000ff
        /*00f0*/ 	.word	0x00000018
        /*00f4*/ 	.short	0x0100
        /*00f6*/ 	.byte	0x08
	.zero		1


	//   ....[7]....
        /*00f8*/ 	.word	0x000002c0
        /*00fc*/ 	.word	0x000000ff
        /*0100*/ 	.word	0x00000088
        /*0104*/ 	.short	0x0100
        /*0106*/ 	.byte	0x08
	.zero		1


	//   ....[8]....
        /*0108*/ 	.word	0x000002d0
        /*010c*/ 	.word	0x000000ff
        /*0110*/ 	.word	0x00000020
        /*0114*/ 	.short	0x0100
        /*0116*/ 	.byte	0x08
	.zero		1


	//   ....[9]....
        /*0118*/ 	.word	0x000002e0
        /*011c*/ 	.word	0x000000ff
        /*0120*/ 	.word	0x00000090
        /*0124*/ 	.short	0x0100
        /*0126*/ 	.byte	0x08
	.zero		1


	//   ....[10]....
        /*0128*/ 	.word	0x000002f0
        /*012c*/ 	.word	0x000000ff
        /*0130*/ 	.word	0x00000028
        /*0134*/ 	.short	0x0100
        /*0136*/ 	.byte	0x08
	.zero		1


	//   ....[11]....
        /*0138*/ 	.word	0x00000300
        /*013c*/ 	.word	0x000000ff
        /*0140*/ 	.word	0x00000098
        /*0144*/ 	.short	0x0100
        /*0146*/ 	.byte	0x08
	.zero		1


	//   ....[12]....
        /*0148*/ 	.word	0x00000310
        /*014c*/ 	.word	0x000000ff
        /*0150*/ 	.word	0x00000030
        /*0154*/ 	.short	0x0100
        /*0156*/ 	.byte	0x08
	.zero		1


	//   ....[13]....
        /*0158*/ 	.word	0x00000320
        /*015c*/ 	.word	0x000000ff
        /*0160*/ 	.word	0x000000a0
        /*0164*/ 	.short	0x0100
        /*0166*/ 	.byte	0x08
	.zero		1


	//   ....[14]....
        /*0168*/ 	.word	0x00000330
        /*016c*/ 	.word	0x000000ff
        /*0170*/ 	.word	0x00000038
        /*0174*/ 	.short	0x0100
        /*0176*/ 	.byte	0x08
	.zero		1


	//   ....[15]....
        /*0178*/ 	.word	0x00000340
        /*017c*/ 	.word	0x000000ff
        /*0180*/ 	.word	0x000000a8
        /*0184*/ 	.short	0x0100
        /*0186*/ 	.byte	0x08
	.zero		1


	//   ....[16]....
        /*0188*/ 	.word	0x00000350
        /*018c*/ 	.word	0x000000ff
        /*0190*/ 	.word	0x00000040
        /*0194*/ 	.short	0x0100
        /*0196*/ 	.byte	0x08
	.zero		1


	//   ....[17]....
        /*0198*/ 	.word	0x00000360
        /*019c*/ 	.word	0x000000ff
        /*01a0*/ 	.word	0x000000b0
        /*01a4*/ 	.short	0x0100
        /*01a6*/ 	.byte	0x08
	.zero		1


	//   ....[18]....
        /*01a8*/ 	.word	0x00000370
        /*01ac*/ 	.word	0x000000ff
        /*01b0*/ 	.word	0x00000048
        /*01b4*/ 	.short	0x0100
        /*01b6*/ 	.byte	0x08
	.zero		1


	//   ....[19]....
        /*01b8*/ 	.word	0x00000380
        /*01bc*/ 	.word	0x000000ff
        /*01c0*/ 	.word	0x000000b8
        /*01c4*/ 	.short	0x0100
        /*01c6*/ 	.byte	0x08
	.zero		1


	//   ....[20]....
        /*01c8*/ 	.word	0x00000390
        /*01cc*/ 	.word	0x000000ff
        /*01d0*/ 	.word	0x00000050
        /*01d4*/ 	.short	0x0100
        /*01d6*/ 	.byte	0x08
	.zero		1


	//   ....[21]....
        /*01d8*/ 	.word	0x000003a0
        /*01dc*/ 	.word	0x000000ff
        /*01e0*/ 	.word	0x000000c0
        /*01e4*/ 	.short	0x0100
        /*01e6*/ 	.byte	0x08
	.zero		1


	//   ....[22]....
        /*01e8*/ 	.word	0x000003b0
        /*01ec*/ 	.word	0x000000ff
        /*01f0*/ 	.word	0x00000058
        /*01f4*/ 	.short	0x0100
        /*01f6*/ 	.byte	0x08
	.zero		1


	//   ....[23]....
        /*01f8*/ 	.word	0x000003c0
        /*01fc*/ 	.word	0x000000ff
        /*0200*/ 	.word	0x000000c8
        /*0204*/ 	.short	0x0100
        /*0206*/ 	.byte	0x08
	.zero		1


	//   ....[24]....
        /*0208*/ 	.word	0x000003d0
        /*020c*/ 	.word	0x000000ff
        /*0210*/ 	.word	0x00000060
        /*0214*/ 	.short	0x0100
        /*0216*/ 	.byte	0x08
	.zero		1


	//   ....[25]....
        /*0218*/ 	.word	0x000003e0
        /*021c*/ 	.word	0x000000ff
        /*0220*/ 	.word	0x000000d0
        /*0224*/ 	.short	0x0100
        /*0226*/ 	.byte	0x08
	.zero		1


	//   ....[26]....
        /*0228*/ 	.word	0x000003f0
        /*022c*/ 	.word	0x000000ff
        /*0230*/ 	.word	0x00000068
        /*0234*/ 	.short	0x0100
        /*0236*/ 	.byte	0x08
	.zero		1


	//   ....[27]....
        /*0238*/ 	.word	0x00000400
        /*023c*/ 	.word	0x000000ff
        /*0240*/ 	.word	0x000000d8
        /*0244*/ 	.short	0x0100
        /*0246*/ 	.byte	0x08
	.zero		1


	//   ....[28]....
        /*0248*/ 	.word	0x00000800
        /*024c*/ 	.word	0x000000ff
        /*0250*/ 	.word	0x000000f0
        /*0254*/ 	.short	0x0100
        /*0256*/ 	.byte	0x06
	.zero		1


	//   ....[29]....
        /*0258*/ 	.word	0x00000890
        /*025c*/ 	.word	0x000000ff
        /*0260*/ 	.word	0x000000f8
        /*0264*/ 	.short	0x0100
        /*0266*/ 	.byte	0x06
	.zero		1


	//   ....[30]....
        /*0268*/ 	.word	0x000015b0
        /*026c*/ 	.word	0x00000003
        /*0270*/ 	.word	0x00000000
        /*0274*/ 	.short	0x010a
        /*0276*/ 	.byte	0x3f
	.zero		1


	//   ....[31]....
        /*0278*/ 	.word	0x000015f0
        /*027c*/ 	.word	0x00000003
        /*0280*/ 	.word	0x00000000
        /*0284*/ 	.short	0x010a
        /*0286*/ 	.byte	0x3f
	.zero		1


	//   ....[32]....
        /*0288*/ 	.word	0x000018c0
        /*028c*/ 	.word	0x00000005
        /*0290*/ 	.word	0x00000000
        /*0294*/ 	.short	0x010a
        /*0296*/ 	.byte	0x3f
	.zero		1


	//   ....[33]....
        /*0298*/ 	.word	0x00001900
        /*029c*/ 	.word	0x00000005
        /*02a0*/ 	.word	0x00000000
        /*02a4*/ 	.short	0x010a
        /*02a6*/ 	.byte	0x3f
	.zero		1


	//   ....[34]....
        /*02a8*/ 	.word	0x00001a60
        /*02ac*/ 	.word	0x00000005
        /*02b0*/ 	.word	0x00000000
        /*02b4*/ 	.short	0x0101
        /*02b6*/ 	.byte	0x3f
	.zero		1


	//   ....[35]....
        /*02b8*/ 	.word	0x00001c90
        /*02bc*/ 	.word	0x00000003
        /*02c0*/ 	.word	0x00000000
        /*02c4*/ 	.short	0x0101
        /*02c6*/ 	.byte	0x3f
	.zero		1


	//   ....[36]....
        /*02c8*/ 	.word	0x000061a0
        /*02cc*/ 	.word	0x00000017
        /*02d0*/ 	.word	0x00000070
        /*02d4*/ 	.short	0x010a
        /*02d6*/ 	.byte	0x3f
	.zero		1


	//   ....[37]....
        /*02d8*/ 	.word	0x00006590
        /*02dc*/ 	.word	0x0000000e
        /*02e0*/ 	.word	0x000000f8
        /*02e4*/ 	.short	0x0101
        /*02e6*/ 	.byte	0x3f
	.zero		1


	//   ....[38]....
        /*02e8*/ 	.word	0x00006c80
        /*02ec*/ 	.word	0x00000007
        /*02f0*/ 	.word	0x00000000
        /*02f4*/ 	.short	0x010a
        /*02f6*/ 	.byte	0x3f
	.zero		1


	//   ....[39]....
        /*02f8*/ 	.word	0x00006d00
        /*02fc*/ 	.word	0x00000008
        /*0300*/ 	.word	0x00000000
        /*0304*/ 	.short	0x010a
        /*0306*/ 	.byte	0x3f
	.zero		1


	//   ....[40]....
        /*0308*/ 	.word	0x00006d90
        /*030c*/ 	.word	0x00000009
        /*0310*/ 	.word	0x00000000
        /*0314*/ 	.short	0x010a
        /*0316*/ 	.byte	0x3f
	.zero		1


	//   ....[41]....
        /*0318*/ 	.word	0x00006e20
        /*031c*/ 	.word	0x00000008
        /*0320*/ 	.word	0x00000000
        /*0324*/ 	.short	0x010a
        /*0326*/ 	.byte	0x3f
	.zero		1


	//   ....[42]....
        /*0328*/ 	.word	0x00006eb0
        /*032c*/ 	.word	0x00000009
        /*0330*/ 	.word	0x00000000
        /*0334*/ 	.short	0x010a
        /*0336*/ 	.byte	0x3f
	.zero		1


	//   ....[43]....
        /*0338*/ 	.word	0x00006f40
        /*033c*/ 	.word	0x00000008
        /*0340*/ 	.word	0x00000000
        /*0344*/ 	.short	0x010a
        /*0346*/ 	.byte	0x3f
	.zero		1


	//   ....[44]....
        /*0348*/ 	.word	0x00006fd0
        /*034c*/ 	.word	0x00000009
        /*0350*/ 	.word	0x00000000
        /*0354*/ 	.short	0x010a
        /*0356*/ 	.byte	0x3f
	.zero		1


	//   ....[45]....
        /*0358*/ 	.word	0x00007060
        /*035c*/ 	.word	0x00000008
        /*0360*/ 	.word	0x00000000
        /*0364*/ 	.short	0x010a
        /*0366*/ 	.byte	0x3f
	.zero		1


	//   ....[46]....
        /*0368*/ 	.word	0x000070f0
        /*036c*/ 	.word	0x00000009
        /*0370*/ 	.word	0x00000000
        /*0374*/ 	.short	0x010a
        /*0376*/ 	.byte	0x3f
	.zero		1


	//   ....[47]....
        /*0378*/ 	.word	0x00007180
        /*037c*/ 	.word	0x00000008
        /*0380*/ 	.word	0x00000000
        /*0384*/ 	.short	0x010a
        /*0386*/ 	.byte	0x3f
	.zero		1


	//   ....[48]....
        /*0388*/ 	.word	0x00007210
        /*038c*/ 	.word	0x00000009
        /*0390*/ 	.word	0x00000000
        /*0394*/ 	.short	0x010a
        /*0396*/ 	.byte	0x3f
	.zero		1


	//   ....[49]....
        /*0398*/ 	.word	0x000072a0
        /*039c*/ 	.word	0x00000008
        /*03a0*/ 	.word	0x00000000
        /*03a4*/ 	.short	0x010a
        /*03a6*/ 	.byte	0x3f
	.zero		1


	//   ....[50]....
        /*03a8*/ 	.word	0x00007330
        /*03ac*/ 	.word	0x0000000b
        /*03b0*/ 	.word	0x00000000
        /*03b4*/ 	.short	0x010a
        /*03b6*/ 	.byte	0x3f
	.zero		1


	//   ....[51]....
        /*03b8*/ 	.word	0x000073c0
        /*03bc*/ 	.word	0x00000003
        /*03c0*/ 	.word	0x00000000
        /*03c4*/ 	.short	0x010a
        /*03c6*/ 	.byte	0x3f
	.zero		1


	//   ....[52]....
        /*03c8*/ 	.word	0x00007420
        /*03cc*/ 	.word	0x00000003
        /*03d0*/ 	.word	0x00000000
        /*03d4*/ 	.short	0x010a
        /*03d6*/ 	.byte	0x3f
	.zero		1


	//   ....[53]....
        /*03d8*/ 	.word	0x00007470
        /*03dc*/ 	.word	0x00000005
        /*03e0*/ 	.word	0x00000000
        /*03e4*/ 	.short	0x010a
        /*03e6*/ 	.byte	0x3f
	.zero		1


	//   ....[54]....
        /*03e8*/ 	.word	0x00007540
        /*03ec*/ 	.word	0x00000017
        /*03f0*/ 	.word	0x00000070
        /*03f4*/ 	.short	0x010a
        /*03f6*/ 	.byte	0x3f
	.zero		1


	//   ....[55]....
        /*03f8*/ 	.word	0x00007610
        /*03fc*/ 	.word	0x00000007
        /*0400*/ 	.word	0x00000000
        /*0404*/ 	.short	0x010a
        /*0406*/ 	.byte	0x3f
	.zero		1


	//   ....[56]....
        /*0408*/ 	.word	0x00007660
        /*040c*/ 	.word	0x00000008
        /*0410*/ 	.word	0x00000000
        /*0414*/ 	.short	0x010a
        /*0416*/ 	.byte	0x3f
	.zero		1


	//   ....[57]....
        /*0418*/ 	.word	0x000076b0
        /*041c*/ 	.word	0x00000009
        /*0420*/ 	.word	0x00000000
        /*0424*/ 	.short	0x010a
        /*0426*/ 	.byte	0x3f
	.zero		1


	//   ....[58]....
        /*0428*/ 	.word	0x00007700
        /*042c*/ 	.word	0x00000008
        /*0430*/ 	.word	0x00000000
        /*0434*/ 	.short	0x010a
        /*0436*/ 	.byte	0x3f
	.zero		1


	//   ....[59]....
        /*0438*/ 	.word	0x00007750
        /*043c*/ 	.word	0x00000009
        /*0440*/ 	.word	0x00000000
        /*0444*/ 	.short	0x010a
        /*0446*/ 	.byte	0x3f
	.zero		1


	//   ....[60]....
        /*0448*/ 	.word	0x000077a0
        /*044c*/ 	.word	0x00000008
        /*0450*/ 	.word	0x00000000
        /*0454*/ 	.short	0x010a
        /*0456*/ 	.byte	0x3f
	.zero		1


	//   ....[61]....
        /*0458*/ 	.word	0x000077f0
        /*045c*/ 	.word	0x00000009
        /*0460*/ 	.word	0x00000000
        /*0464*/ 	.short	0x010a
        /*0466*/ 	.byte	0x3f
	.zero		1


	//   ....[62]....
        /*0468*/ 	.word	0x00007840
        /*046c*/ 	.word	0x00000008
        /*0470*/ 	.word	0x00000000
        /*0474*/ 	.short	0x010a
        /*0476*/ 	.byte	0x3f
	.zero		1


	//   ....[63]....
        /*0478*/ 	.word	0x00007890
        /*047c*/ 	.word	0x00000009
        /*0480*/ 	.word	0x00000000
        /*0484*/ 	.short	0x010a
        /*0486*/ 	.byte	0x3f
	.zero		1


	//   ....[64]....
        /*0488*/ 	.word	0x000078e0
        /*048c*/ 	.word	0x00000008
        /*0490*/ 	.word	0x00000000
        /*0494*/ 	.short	0x010a
        /*0496*/ 	.byte	0x3f
	.zero		1


	//   ....[65]....
        /*0498*/ 	.word	0x00007930
        /*049c*/ 	.word	0x00000009
        /*04a0*/ 	.word	0x00000000
        /*04a4*/ 	.short	0x010a
        /*04a6*/ 	.byte	0x3f
	.zero		1


	//   ....[66]....
        /*04a8*/ 	.word	0x00007980
        /*04ac*/ 	.word	0x00000008
        /*04b0*/ 	.word	0x00000000
        /*04b4*/ 	.short	0x010a
        /*04b6*/ 	.byte	0x3f
	.zero		1


	//   ....[67]....
        /*04b8*/ 	.word	0x000079d0
        /*04bc*/ 	.word	0x0000000b
        /*04c0*/ 	.word	0x00000000
        /*04c4*/ 	.short	0x010a
        /*04c6*/ 	.byte	0x3f
	.zero		1


	//----- nvinfo : EIATTR_NUM_MBARRIERS
	.align		4
.L_35:
        /*04c8*/ 	.byte	0x03, 0x38
        /*04ca*/ 	.short	0x001e


	//----- nvinfo : EIATTR_EXIT_INSTR_OFFSETS
	.align		4
        /*04cc*/ 	.byte	0x04, 0x1c
        /*04ce*/ 	.short	(.L_37 - .L_36)


	//   ....[0]....
.L_36:
        /*04d0*/ 	.word	0x00000a50


	//   ....[1]....
        /*04d4*/ 	.word	0x00001260


	//   ....[2]....
        /*04d8*/ 	.word	0x000058b0


	//   ....[3]....
        /*04dc*/ 	.word	0x00005e10


	//   ....[4]....
        /*04e0*/ 	.word	0x00007410


	//----- nvinfo : EIATTR_MAX_THREADS
	.align		4
.L_37:
        /*04e4*/ 	.byte	0x04, 0x05
        /*04e6*/ 	.short	(.L_39 - .L_38)
.L_38:
        /*04e8*/ 	.word	0x00000180
        /*04ec*/ 	.word	0x00000001
        /*04f0*/ 	.word	0x00000001


	//----- nvinfo : EIATTR_CRS_STACK_SIZE
	.align		4
.L_39:
        /*04f4*/ 	.byte	0x04, 0x1e
        /*04f6*/ 	.short	(.L_41 - .L_40)
.L_40:
        /*04f8*/ 	.word	0x00000000


	//----- nvinfo : EIATTR_CBANK_PARAM_SIZE
	.align		4
.L_41:
        /*04fc*/ 	.byte	0x03, 0x19
        /*04fe*/ 	.short	0x0470


	//----- nvinfo : EIATTR_PARAM_CBANK
	.align		4
        /*0500*/ 	.byte	0x04, 0x0a
        /*0502*/ 	.short	(.L_43 - .L_42)
	.align		4
.L_42:
        /*0504*/ 	.word	index@(.nv.constant0._ZN7cutlass13device_kernelINS_4gemm6kernel13GemmUniversalIN4cute5tupleIJiiiiEEENS1_10collective13CollectiveMmaINS1_34MainloopSm90TmaGmmaWarpSpecializedILi14ENS5_IJNS4_1CILi1EEENSA_ILi2EEESB_EEENS1_35KernelTmaWarpSpecializedCooperativeEEENS5_IJNSA_ILi128EEESG_NSA_ILi64EEEEEEaNS5_IJlSB_lEEEaSJ_NS4_8TiledMMAINS4_8MMA_AtomIJNS4_4SM904GMMA27MMA_64x128x32_S32S8S8_SS_TNEEEENS4_6LayoutINS5_IJSC_SB_SB_EEENS5_IJSB_NSA_ILi0EEESS_EEEEENS5_IJNS4_10UnderscoreESV_SV_EEEEENS4_23SM90_TMA_LOAD_MULTICASTENS4_14ComposedLayoutINS4_7SwizzleILi2ELi4ELi3EEENS4_18smem_ptr_flag_bitsILi8EEENSQ_INS5_IJNSA_ILi8EEESH_EEENS5_IJSH_SB_EEEEEEEvNS4_8identityENS4_13SM90_TMA_LOADES18_vS19_EENS_8epilogue10collective6detail29Sm90TmaWarpSpecializedAdapterINS1D_15DefaultEpilogueIaSJ_SJ_NS1C_6thread17LinearCombinationIaLi1EiiLNS1H_9ScaleType4KindE0ELNS_15FloatRoundStyleE2EaEENS1_15EpilogueDefaultEEEEEvvEEEEvNT_6ParamsE)
        /*0508*/ 	.short	0x0210
        /*050a*/ 	.short	0x0470


	//----- nvinfo : EIATTR_SW_WAR
	.align		4
.L_43:
        /*050c*/ 	.byte	0x04, 0x36
        /*050e*/ 	.short	(.L_45 - .L_44)
.L_44:
        /*0510*/ 	.word	0x00000008
.L_45:


//--------------------- .nv.callgraph             --------------------------
	.section	.nv.callgraph,"",@"SHT_CUDA_CALLGRAPH"
	.align	4
	.sectionentsize	8
	.align		4
        /*0000*/ 	.word	0x00000000
	.align		4
        /*0004*/ 	.word	0xffffffff
	.align		4
        /*0008*/ 	.word	index@(_ZN7cutlass13device_kernelINS_4gemm6kernel13GemmUniversalIN4cute5tupleIJiiiiEEENS1_10collective13CollectiveMmaINS1_34MainloopSm90TmaGmmaWarpSpecializedILi14ENS5_IJNS4_1CILi1EEENSA_ILi2EEESB_EEENS1_35KernelTmaWarpSpecializedCooperativeEEENS5_IJNSA_ILi128EEESG_NSA_ILi64EEEEEEaNS5_IJlSB_lEEEaSJ_NS4_8TiledMMAINS4_8MMA_AtomIJNS4_4SM904GMMA27MMA_64x128x32_S32S8S8_SS_TNEEEENS4_6LayoutINS5_IJSC_SB_SB_EEENS5_IJSB_NSA_ILi0EEESS_EEEEENS5_IJNS4_10UnderscoreESV_SV_EEEEENS4_23SM90_TMA_LOAD_MULTICASTENS4_14ComposedLayoutINS4_7SwizzleILi2ELi4ELi3EEENS4_18smem_ptr_flag_bitsILi8EEENSQ_INS5_IJNSA_ILi8EEESH_EEENS5_IJSH_SB_EEEEEEEvNS4_8identityENS4_13SM90_TMA_LOADES18_vS19_EENS_8epilogue10collective6detail29Sm90TmaWarpSpecializedAdapterINS1D_15DefaultEpilogueIaSJ_SJ_NS1C_6thread17LinearCombinationIaLi1EiiLNS1H_9ScaleType4KindE0ELNS_15FloatRoundStyleE2EaEENS1_15EpilogueDefaultEEEEEvvEEEEvNT_6ParamsE)
	.align		4
        /*000c*/ 	.word	index@(__assertfail)
	.align		4
        /*0010*/ 	.word	0x00000000
	.align		4
        /*0014*/ 	.word	0xfffffffe
	.align		4
        /*0018*/ 	.word	0x00000000
	.align		4
        /*001c*/ 	.word	0xfffffffd
	.align		4
        /*0020*/ 	.word	0x00000000
	.align		4
        /*0024*/ 	.word	0xfffffffc


//--------------------- .nv.constant4             --------------------------
	.section	.nv.constant4,"a",@progbits
	.align	8
	.align		8
.nv.constant4:
        /*0000*/ 	.dword	__assertfail
	.align		8
        /*0008*/ 	.dword	__unnamed_1
	.align		8
        /*0010*/ 	.dword	_ZN40_INTERNAL_bd7c96d2_4_k_cu_afe06309_247314cuda3std3__45__cpo5beginE
	.align		8
        /*0018*/ 	.dword	_ZN40_INTERNAL_bd7c96d2_4_k_cu_afe06309_247314cuda3std3__45__cpo3endE
	.align		8
        /*0020*/ 	.dword	_ZN40_INTERNAL_bd7c96d2_4_k_cu_afe06309_247314cuda3std3__45__cpo6cbeginE
	.align		8
        /*0028*/ 	.dword	_ZN40_INTERNAL_bd7c96d2_4_k_cu_afe06309_247314cuda3std3__45__cpo4cendE
	.align		8
        /*0030*/ 	.dword	_ZN40_INTERNAL_bd7c96d2_4_k_cu_afe06309_247314cuda3std3__442_GLOBAL__N__bd7c96d2_4_k_cu_afe06309_247316ignoreE
	.align		8
        /*0038*/ 	.dword	_ZN40_INTERNAL_bd7c96d2_4_k_cu_afe06309_247314cuda3std3__419piecewise_constructE
	.align		8
        /*0040*/ 	.dword	_ZN40_INTERNAL_bd7c96d2_4_k_cu_afe06309_247314cuda3std3__48in_placeE
	.align		8
        /*0048*/ 	.dword	_ZN40_INTERNAL_bd7c96d2_4_k_cu_afe06309_247314cuda3std6ranges3__45__cpo4swapE
	.align		8
        /*0050*/ 	.dword	_ZN40_INTERNAL_bd7c96d2_4_k_cu_afe06309_247314cuda3std6ranges3__45__cpo9iter_moveE
	.align		8
        /*0058*/ 	.dword	_ZN40_INTERNAL_bd7c96d2_4_k_cu_afe06309_247314cute7productE
	.align		8
        /*0060*/ 	.dword	_ZN40_INTERNAL_bd7c96d2_4_k_cu_afe06309_247314cute1_E
	.align		8
        /*0068*/ 	.dword	$str$22
	.align		8
        /*0070*/ 	.dword	$str$23


//--------------------- .text._ZN7cutlass13device_kernelINS_4gemm6kernel13GemmUniversalIN4cute5tupleIJiiiiEEENS1_10collective13CollectiveMmaINS1_34MainloopSm90TmaGmmaWarpSpecializedILi14ENS5_IJNS4_1CILi1EEENSA_ILi2EEESB_EEENS1_35KernelTmaWarpSpecializedCooperativeEEENS5_IJNSA_ILi128EEESG_NSA_ILi64EEEEEEaNS5_IJlSB_lEEEaSJ_NS4_8TiledMMAINS4_8MMA_AtomIJNS4_4SM904GMMA27MMA_64x128x32_S32S8S8_SS_TNEEEENS4_6LayoutINS5_IJSC_SB_SB_EEENS5_IJSB_NSA_ILi0EEESS_EEEEENS5_IJNS4_10UnderscoreESV_SV_EEEEENS4_23SM90_TMA_LOAD_MULTICASTENS4_14ComposedLayoutINS4_7SwizzleILi2ELi4ELi3EEENS4_18smem_ptr_flag_bitsILi8EEENSQ_INS5_IJNSA_ILi8EEESH_EEENS5_IJSH_SB_EEEEEEEvNS4_8identityENS4_13SM90_TMA_LOADES18_vS19_EENS_8epilogue10collective6detail29Sm90TmaWarpSpecializedAdapterINS1D_15DefaultEpilogueIaSJ_SJ_NS1C_6thread17LinearCombinationIaLi1EiiLNS1H_9ScaleType4KindE0ELNS_15FloatRoundStyleE2EaEENS1_15EpilogueDefaultEEEEEvvEEEEvNT_6ParamsE --------------------------
	.section	.text._ZN7cutlass13device_kernelINS_4gemm6kernel13GemmUniversalIN4cute5tupleIJiiiiEEENS1_10collective13CollectiveMmaINS1_34MainloopSm90TmaGmmaWarpSpecializedILi14ENS5_IJNS4_1CILi1EEENSA_ILi2EEESB_EEENS1_35KernelTmaWarpSpecializedCooperativeEEENS5_IJNSA_ILi128EEESG_NSA_ILi64EEEEEEaNS5_IJlSB_lEEEaSJ_NS4_8TiledMMAINS4_8MMA_AtomIJNS4_4SM904GMMA27MMA_64x128x32_S32S8S8_SS_TNEEEENS4_6LayoutINS5_IJSC_SB_SB_EEENS5_IJSB_NSA_ILi0EEESS_EEEEENS5_IJNS4_10UnderscoreESV_SV_EEEEENS4_23SM90_TMA_LOAD_MULTICASTENS4_14ComposedLayoutINS4_7SwizzleILi2ELi4ELi3EEENS4_18smem_ptr_flag_bitsILi8EEENSQ_INS5_IJNSA_ILi8EEESH_EEENS5_IJSH_SB_EEEEEEEvNS4_8identityENS4_13SM90_TMA_LOADES18_vS19_EENS_8epilogue10collective6detail29Sm90TmaWarpSpecializedAdapterINS1D_15DefaultEpilogueIaSJ_SJ_NS1C_6thread17LinearCombinationIaLi1EiiLNS1H_9ScaleType4KindE0ELNS_15FloatRoundStyleE2EaEENS1_15EpilogueDefaultEEEEEvvEEEEvNT_6ParamsE,"ax",@progbits
	.align	128
.text._ZN7cutlass13device_kernelINS_4gemm6kernel13GemmUniversalIN4cute5tupleIJiiiiEEENS1_10collective13CollectiveMmaINS1_34MainloopSm90TmaGmmaWarpSpecializedILi14ENS5_IJNS4_1CILi1EEENSA_ILi2EEESB_EEENS1_35KernelTmaWarpSpecializedCooperativeEEENS5_IJNSA_ILi128EEESG_NSA_ILi64EEEEEEaNS5_IJlSB_lEEEaSJ_NS4_8TiledMMAINS4_8MMA_AtomIJNS4_4SM904GMMA27MMA_64x128x32_S32S8S8_SS_TNEEEENS4_6LayoutINS5_IJSC_SB_SB_EEENS5_IJSB_NSA_ILi0EEESS_EEEEENS5_IJNS4_10UnderscoreESV_SV_EEEEENS4_23SM90_TMA_LOAD_MULTICASTENS4_14ComposedLayoutINS4_7SwizzleILi2ELi4ELi3EEENS4_18smem_ptr_flag_bitsILi8EEENSQ_INS5_IJNSA_ILi8EEESH_EEENS5_IJSH_SB_EEEEEEEvNS4_8identityENS4_13SM90_TMA_LOADES18_vS19_EENS_8epilogue10collective6detail29Sm90TmaWarpSpecializedAdapterINS1D_15DefaultEpilogueIaSJ_SJ_NS1C_6thread17LinearCombinationIaLi1EiiLNS1H_9ScaleType4KindE0ELNS_15FloatRoundStyleE2EaEENS1_15EpilogueDefaultEEEEEvvEEEEvNT_6ParamsE:
        .type           _ZN7cutlass13device_kernelINS_4gemm6kernel13GemmUniversalIN4cute5tupleIJiiiiEEENS1_10collective13CollectiveMmaINS1_34MainloopSm90TmaGmmaWarpSpecializedILi14ENS5_IJNS4_1CILi1EEENSA_ILi2EEESB_EEENS1_35KernelTmaWarpSpecializedCooperativeEEENS5_IJNSA_ILi128EEESG_NSA_ILi64EEEEEEaNS5_IJlSB_lEEEaSJ_NS4_8TiledMMAINS4_8MMA_AtomIJNS4_4SM904GMMA27MMA_64x128x32_S32S8S8_SS_TNEEEENS4_6LayoutINS5_IJSC_SB_SB_EEENS5_IJSB_NSA_ILi0EEESS_EEEEENS5_IJNS4_10UnderscoreESV_SV_EEEEENS4_23SM90_TMA_LOAD_MULTICASTENS4_14ComposedLayoutINS4_7SwizzleILi2ELi4ELi3EEENS4_18smem_ptr_flag_bitsILi8EEENSQ_INS5_IJNSA_ILi8EEESH_EEENS5_IJSH_SB_EEEEEEEvNS4_8identityENS4_13SM90_TMA_LOADES18_vS19_EENS_8epilogue10collective6detail29Sm90TmaWarpSpecializedAdapterINS1D_15DefaultEpilogueIaSJ_SJ_NS1C_6thread17LinearCombinationIaLi1EiiLNS1H_9ScaleType4KindE0ELNS_15FloatRoundStyleE2EaEENS1_15EpilogueDefaultEEEEEvvEEEEvNT_6ParamsE,@function
        .size           _ZN7cutlass13device_kernelINS_4gemm6kernel13GemmUniversalIN4cute5tupleIJiiiiEEENS1_10collective13CollectiveMmaINS1_34MainloopSm90TmaGmmaWarpSpecializedILi14ENS5_IJNS4_1CILi1EEENSA_ILi2EEESB_EEENS1_35KernelTmaWarpSpecializedCooperativeEEENS5_IJNSA_ILi128EEESG_NSA_ILi64EEEEEEaNS5_IJlSB_lEEEaSJ_NS4_8TiledMMAINS4_8MMA_AtomIJNS4_4SM904GMMA27MMA_64x128x32_S32S8S8_SS_TNEEEENS4_6LayoutINS5_IJSC_SB_SB_EEENS5_IJSB_NSA_ILi0EEESS_EEEEENS5_IJNS4_10UnderscoreESV_SV_EEEEENS4_23SM90_TMA_LOAD_MULTICASTENS4_14ComposedLayoutINS4_7SwizzleILi2ELi4ELi3EEENS4_18smem_ptr_flag_bitsILi8EEENSQ_INS5_IJNSA_ILi8EEESH_EEENS5_IJSH_SB_EEEEEEEvNS4_8identityENS4_13SM90_TMA_LOADES18_vS19_EENS_8epilogue10collective6detail29Sm90TmaWarpSpecializedAdapterINS1D_15DefaultEpilogueIaSJ_SJ_NS1C_6thread17LinearCombinationIaLi1EiiLNS1H_9ScaleType4KindE0ELNS_15FloatRoundStyleE2EaEENS1_15EpilogueDefaultEEEEEvvEEEEvNT_6ParamsE,(.L_x_224 - _ZN7cutlass13device_kernelINS_4gemm6kernel13GemmUniversalIN4cute5tupleIJiiiiEEENS1_10collective13CollectiveMmaINS1_34MainloopSm90TmaGmmaWarpSpecializedILi14ENS5_IJNS4_1CILi1EEENSA_ILi2EEESB_EEENS1_35KernelTmaWarpSpecializedCooperativeEEENS5_IJNSA_ILi128EEESG_NSA_ILi64EEEEEEaNS5_IJlSB_lEEEaSJ_NS4_8TiledMMAINS4_8MMA_AtomIJNS4_4SM904GMMA27MMA_64x128x32_S32S8S8_SS_TNEEEENS4_6LayoutINS5_IJSC_SB_SB_EEENS5_IJSB_NSA_ILi0EEESS_EEEEENS5_IJNS4_10UnderscoreESV_SV_EEEEENS4_23SM90_TMA_LOAD_MULTICASTENS4_14ComposedLayoutINS4_7SwizzleILi2ELi4ELi3EEENS4_18smem_ptr_flag_bitsILi8EEENSQ_INS5_IJNSA_ILi8EEESH_EEENS5_IJSH_SB_EEEEEEEvNS4_8identityENS4_13SM90_TMA_LOADES18_vS19_EENS_8epilogue10collective6detail29Sm90TmaWarpSpecializedAdapterINS1D_15DefaultEpilogueIaSJ_SJ_NS1C_6thread17LinearCombinationIaLi1EiiLNS1H_9ScaleType4KindE0ELNS_15FloatRoundStyleE2EaEENS1_15EpilogueDefaultEEEEEvvEEEEvNT_6ParamsE)
        .other          _ZN7cutlass13device_kernelINS_4gemm6kernel13GemmUniversalIN4cute5tupleIJiiiiEEENS1_10collective13CollectiveMmaINS1_34MainloopSm90TmaGmmaWarpSpecializedILi14ENS5_IJNS4_1CILi1EEENSA_ILi2EEESB_EEENS1_35KernelTmaWarpSpecializedCooperativeEEENS5_IJNSA_ILi128EEESG_NSA_ILi64EEEEEEaNS5_IJlSB_lEEEaSJ_NS4_8TiledMMAINS4_8MMA_AtomIJNS4_4SM904GMMA27MMA_64x128x32_S32S8S8_SS_TNEEEENS4_6LayoutINS5_IJSC_SB_SB_EEENS5_IJSB_NSA_ILi0EEESS_EEEEENS5_IJNS4_10UnderscoreESV_SV_EEEEENS4_23SM90_TMA_LOAD_MULTICASTENS4_14ComposedLayoutINS4_7SwizzleILi2ELi4ELi3EEENS4_18smem_ptr_flag_bitsILi8EEENSQ_INS5_IJNSA_ILi8EEESH_EEENS5_IJSH_SB_EEEEEEEvNS4_8identityENS4_13SM90_TMA_LOADES18_vS19_EENS_8epilogue10collective6detail29Sm90TmaWarpSpecializedAdapterINS1D_15DefaultEpilogueIaSJ_SJ_NS1C_6thread17LinearCombinationIaLi1EiiLNS1H_9ScaleType4KindE0ELNS_15FloatRoundStyleE2EaEENS1_15EpilogueDefaultEEEEEvvEEEEvNT_6ParamsE,@"STO_CUDA_ENTRY STV_DEFAULT"
_ZN7cutlass13device_kernelINS_4gemm6kernel13GemmUniversalIN4cute5tupleIJiiiiEEENS1_10collective13CollectiveMmaINS1_34MainloopSm90TmaGmmaWarpSpecializedILi14ENS5_IJNS4_1CILi1EEENSA_ILi2EEESB_EEENS1_35KernelTmaWarpSpecializedCooperativeEEENS5_IJNSA_ILi128EEESG_NSA_ILi64EEEEEEaNS5_IJlSB_lEEEaSJ_NS4_8TiledMMAINS4_8MMA_AtomIJNS4_4SM904GMMA27MMA_64x128x32_S32S8S8_SS_TNEEEENS4_6LayoutINS5_IJSC_SB_SB_EEENS5_IJSB_NSA_ILi0EEESS_EEEEENS5_IJNS4_10UnderscoreESV_SV_EEEEENS4_23SM90_TMA_LOAD_MULTICASTENS4_14ComposedLayoutINS4_7SwizzleILi2ELi4ELi3EEENS4_18smem_ptr_flag_bitsILi8EEENSQ_INS5_IJNSA_ILi8EEESH_EEENS5_IJSH_SB_EEEEEEEvNS4_8identityENS4_13SM90_TMA_LOADES18_vS19_EENS_8epilogue10collective6detail29Sm90TmaWarpSpecializedAdapterINS1D_15DefaultEpilogueIaSJ_SJ_NS1C_6thread17LinearCombinationIaLi1EiiLNS1H_9ScaleType4KindE0ELNS_15FloatRoundStyleE2EaEENS1_15EpilogueDefaultEEEEEvvEEEEvNT_6ParamsE:
[----:B------:R-:W0:Y:S01]  /*0000*/  LDC R1, c[0x0][0x28] ;  /* 0x00000a00ff017b82 */ /* 0x000e220000000800 */
[----:B------:R-:W1:Y:S01]  /*0010*/  S2R R18, SR_TID.X ;  /* 0x0000000000127919 */ /* 0x000e620000002100 */
[----:B------:R-:W-:Y:S01]  /*0020*/  ELECT P0, URZ, PT ;  /* 0x00000000003f782f */ /* 0x000fe20003800000 */
[----:B------:R-:W-:Y:S01]  /*0030*/  BSSY B0, `(.L_x_0) ;  /* 0x000000f000007945 */ /* 0x000fe20003800000 */
[--C-:B-1----:R-:W-:Y:S02]  /*0040*/  SHF.R.U32.HI R0, RZ, 0x5, R18.reuse ;  /* 0x00000005ff007819 */ /* 0x102fe40000011612 */
[----:B------:R-:W-:-:S03]  /*0050*/  SHF.R.U32.HI R3, RZ, 0x7, R18 ;  /* 0x00000007ff037819 */ /* 0x000fc60000011612 */
[----:B------:R-:W1:Y:S04]  /*0060*/  SHFL.IDX PT, R2, R0, RZ, 0x1f ;  /* 0x00001fff00027589 */ /* 0x000e6800000e0000 */
[----:B------:R2:W3:Y:S01]  /*0070*/  SHFL.IDX PT, R5, R3, RZ, 0x1f ;  /* 0x00001fff03057589 */ /* 0x0004e200000e0000 */
[----:B-1----:R-:W-:-:S13]  /*0080*/  ISETP.NE.OR P0, PT, R2, RZ, !P0 ;  /* 0x000000ff0200720c */ /* 0x002fda0004705670 */
[----:B0-23--:R-:W-:Y:S05]  /*0090*/  @P0 BRA `(.L_x_1) ;  /* 0x0000000000200947 */ /* 0x00dfea0003800000 */
[----:B------:R-:W-:Y:S02]  /*00a0*/  ULDC.64 UR4, c[0x0][0x198] ;  /* 0x0000660000047ab9 */ /* 0x000fe40000000a00 */
[----:B------:R-:W-:Y:S02]  /*00b0*/  UIADD3 UR6, UP0, UR4, 0xf0, URZ ;  /* 0x000000f004067890 */ /* 0x000fe4000ff1e03f */
[----:B------:R-:W-:Y:S02]  /*00c0*/  UIADD3 UR4, UP1, UR4, 0x1f0, URZ ;  /* 0x000001f004047890 */ /* 0x000fe4000ff3e03f */
[----:B------:R-:W-:Y:S02]  /*00d0*/  UIADD3.X UR7, URZ, UR5, URZ, UP0, !UPT ;  /* 0x000000053f077290 */ /* 0x000fe400087fe43f */
[----:B------:R-:W-:-:S07]  /*00e0*/  UIADD3.X UR5, URZ, UR5, URZ, UP1, !UPT ;  /* 0x000000053f057290 */ /* 0x000fce0008ffe43f */
[----:B------:R0:W-:Y:S02]  /*00f0*/  UTMACCTL.PF [UR6] ;  /* 0x00000000060079b9 */ /* 0x0001e40008040000 */
[----:B------:R0:W-:Y:S02]  /*0100*/  UTMACCTL.PF [UR4] ;  /* 0x00000000040079b9 */ /* 0x0001e40008040000 */
[----:B0-----:R-:W-:Y:S01]  /*0110*/  NOP ;  /* 0x0000000000007918 */ /* 0x001fe20000000000 */
.L_x_1:
[----:B------:R-:W-:Y:S05]  /*0120*/  BSYNC B0 ;  /* 0x0000000000007941 */ /* 0x000fea0003800000 */
.L_x_0:
[----:B------:R-:W0:Y:S02]  /*0130*/  SHFL.IDX PT, R3, R0, RZ, 0x1f ;  /* 0x00001fff00037589 */ /* 0x000e2400000e0000 */
[----:B0-----:R-:W-:-:S13]  /*0140*/  ISETP.NE.AND P0, PT, R3, RZ, PT ;  /* 0x000000ff0300720c */ /* 0x001fda0003f05270 */
[----:B------:R-:W-:Y:S05]  /*0150*/  @P0 BRA `(.L_x_2) ;  /* 0x0000000000b40947 */ /* 0x000fea0003800000 */
[----:B------:R-:W-:Y:S01]  /*0160*/  ELECT P0, URZ, PT ;  /* 0x00000000003f782f */ /* 0x000fe20003800000 */
[----:B------:R-:W-:-:S12]  /*0170*/  BSSY B0, `(.L_x_2) ;  /* 0x000002b000007945 */ /* 0x000fd80003800000 */
[----:B------:R-:W-:Y:S05]  /*0180*/  @!P0 BRA `(.L_x_3) ;  /* 0x0000000000a48947 */ /* 0x000fea0003800000 */
[----:B------:R-:W0:Y:S01]  /*0190*/  S2UR UR8, SR_CgaCtaId ;  /* 0x00000000000879c3 */ /* 0x000e220000008800 */
[----:B------:R-:W-:Y:S01]  /*01a0*/  UMOV UR4, 0x400 ;  /* 0x0000040000047882 */ /* 0x000fe20000000000 */
[----:B------:R-:W-:Y:S01]  /*01b0*/  UMOV UR5, 0x1 ;  /* 0x0000000100057882 */ /* 0x000fe20000000000 */
[----:B------:R-:W-:Y:S02]  /*01c0*/  UMOV UR6, 0x4 ;  /* 0x0000000400067882 */ /* 0x000fe40000000000 */
[----:B------:R-:W-:-:S04]  /*01d0*/  UIADD3 UR6, -UR6, 0x100000, URZ ;  /* 0x0010000006067890 */ /* 0x000fc8000fffe13f */
[----:B------:R-:W-:Y:S02]  /*01e0*/  USHF.L.U32 UR7, UR6, 0xb, URZ ;  /* 0x0000000b06077899 */ /* 0x000fe4000800063f */
[----:B------:R-:W-:Y:S02]  /*01f0*/  USHF.L.U32 UR6, UR6, 0x1, URZ ;  /* 0x0000000106067899 */ /* 0x000fe4000800063f */
[----:B0-----:R-:W-:Y:S02]  /*0200*/  ULEA UR8, UR8, UR4, 0x18 ;  /* 0x0000000408087291 */ /* 0x001fe4000f8ec03f */
[----:B------:R-:W-:-:S04]  /*0210*/  UIADD3 UR4, -UR5, 0x100000, URZ ;  /* 0x0010000005047890 */ /* 0x000fc8000fffe13f */
[----:B------:R-:W-:Y:S02]  /*0220*/  USHF.L.U32 UR5, UR4, 0xb, URZ ;  /* 0x0000000b04057899 */ /* 0x000fe4000800063f */
[----:B------:R-:W-:Y:S01]  /*0230*/  USHF.L.U32 UR4, UR4, 0x1, URZ ;  /* 0x0000000104047899 */ /* 0x000fe2000800063f */
[----:B------:R-:W0:Y:S11]  /*0240*/  FENCE.VIEW.ASYNC.S ;  /* 0x00000000000073c6 */ /* 0x000e360000000000 */
[----:B0-----:R0:W1:Y:S01]  /*0250*/  SYNCS.EXCH.64 URZ, [UR8], UR4 ;  /* 0x00000004083f75b2 */ /* 0x0010620008000100 */
[----:B------:R0:W2:Y:S01]  /*0260*/  SYNCS.EXCH.64 URZ, [UR8+0x70], UR6 ;  /* 0x00007006083f75b2 */ /* 0x0000a20008000100 */
[----:B------:R0:W3:Y:S01]  /*0270*/  SYNCS.EXCH.64 URZ, [UR8+0x8], UR4 ;  /* 0x00000804083f75b2 */ /* 0x0000e20008000100 */
[----:B------:R0:W4:Y:S01]  /*0280*/  SYNCS.EXCH.64 URZ, [UR8+0x78], UR6 ;  /* 0x00007806083f75b2 */ /* 0x0001220008000100 */
[----:B------:R0:W0:Y:S01]  /*0290*/  SYNCS.EXCH.64 URZ, [UR8+0x10], UR4 ;  /* 0x00001004083f75b2 */ /* 0x0000220008000100 */
        /* <DEDUP_REMOVED lines=23> */
[----:B-1234-:R-:W-:Y:S01]  /*0410*/  NOP ;  /* 0x0000000000007918 */ /* 0x01efe20000000000 */
.L_x_3:
[----:B0-----:R-:W-:Y:S05]  /*0420*/  BSYNC B0 ;  /* 0x0000000000007941 */ /* 0x001fea0003800000 */
.L_x_2:
[----:B------:R-:W-:Y:S01]  /*0430*/  SHF.R.S32.HI R7, RZ, 0x1f, R18 ;  /* 0x0000001fff077819 */ /* 0x000fe20000011412 */
[----:B------:R-:W0:Y:S01]  /*0440*/  SHFL.IDX PT, R0, R0, RZ, 0x1f ;  /* 0x00001fff00007589 */ /* 0x000e2200000e0000 */
[----:B------:R-:W1:Y:S01]  /*0450*/  S2UR UR8, SR_CTAID.X ;  /* 0x00000000000879c3 */ /* 0x000e620000002500 */
[----:B------:R-:W-:Y:S02]  /*0460*/  ELECT P0, URZ, PT ;  /* 0x00000000003f782f */ /* 0x000fe40003800000 */
[----:B------:R-:W-:Y:S01]  /*0470*/  LEA.HI R7, R7, R18, RZ, 0x7 ;  /* 0x0000001207077211 */ /* 0x000fe200078f38ff */
[----:B------:R-:W2:Y:S01]  /*0480*/  S2R R4, SR_CTAID.Y ;  /* 0x0000000000047919 */ /* 0x000ea20000002600 */
[----:B------:R-:W-:Y:S01]  /*0490*/  ULDC UR4, c[0x0][0x154] ;  /* 0x0000550000047ab9 */ /* 0x000fe20000000800 */
[----:B------:R-:W-:Y:S01]  /*04a0*/  NOP ;  /* 0x0000000000007918 */ /* 0x000fe20000000000 */
[----:B------:R-:W-:Y:S01]  /*04b0*/  LOP3.LUT R7, R7, 0xffffff80, RZ, 0xc0, !PT ;  /* 0xffffff8007077812 */ /* 0x000fe200078ec0ff */
[----:B------:R-:W-:Y:S01]  /*04c0*/  NOP ;  /* 0x0000000000007918 */ /* 0x000fe20000000000 */
[----:B------:R-:W3:Y:S03]  /*04d0*/  LDC R12, c[0x0][0x140] ;  /* 0x00005000ff0c7b82 */ /* 0x000ee60000000800 */
[----:B------:R-:W-:-:S05]  /*04e0*/  IMAD.IADD R7, R18, 0x1, -R7 ;  /* 0x0000000112077824 */ /* 0x000fca00078e0a07 */
[----:B------:R-:W-:Y:S02]  /*04f0*/  SHF.R.S32.HI R6, RZ, 0x1f, R7 ;  /* 0x0000001fff067819 */ /* 0x000fe40000011407 */
[----:B------:R-:W-:Y:S02]  /*0500*/  LOP3.LUT P2, RZ, R7, 0x7, RZ, 0xc0, !PT ;  /* 0x0000000707ff7812 */ /* 0x000fe4000784c0ff */
[----:B------:R-:W-:Y:S02]  /*0510*/  LEA.HI R6, R6, R7, RZ, 0x3 ;  /* 0x0000000706067211 */ /* 0x000fe400078f18ff */
[----:B0-----:R-:W-:Y:S02]  /*0520*/  ISETP.NE.OR P0, PT, R0, RZ, !P0 ;  /* 0x000000ff0000720c */ /* 0x001fe40004705670 */
[--C-:B------:R-:W-:Y:S02]  /*0530*/  SHF.R.S32.HI R0, RZ, 0x3, R6.reuse ;  /* 0x00000003ff007819 */ /* 0x100fe40000011406 */
[----:B------:R-:W-:-:S02]  /*0540*/  SHF.R.S32.HI R9, RZ, 0x1f, R6 ;  /* 0x0000001fff097819 */ /* 0x000fc40000011406 */
[----:B------:R-:W-:Y:S02]  /*0550*/  SHF.R.S32.HI R6, RZ, 0x1f, R3 ;  /* 0x0000001fff067819 */ /* 0x000fe40000011403 */
[----:B------:R-:W-:Y:S02]  /*0560*/  LEA.HI R9, R9, R0, RZ, 0x2 ;  /* 0x0000000009097211 */ /* 0x000fe400078f10ff */
[----:B------:R-:W-:Y:S02]  /*0570*/  LEA.HI R6, R6, R3, RZ, 0x2 ;  /* 0x0000000306067211 */ /* 0x000fe400078f10ff */
[----:B--2---:R-:W-:Y:S01]  /*0580*/  I2FP.F32.U32 R8, R4 ;  /* 0x0000000400087245 */ /* 0x004fe20000201000 */
[----:B------:R-:W-:Y:S01]  /*0590*/  VOTEU.ALL UP0, P0 ;  /* 0x00000000003f7886 */ /* 0x000fe20000000000 */
[----:B------:R-:W-:Y:S01]  /*05a0*/  LOP3.LUT R6, R6, 0x3ffffffc, RZ, 0xc0, !PT ;  /* 0x3ffffffc06067812 */ /* 0x000fe200078ec0ff */
[----:B------:R-:W-:Y:S01]  /*05b0*/  VOTEU.ALL UP1, P0 ;  /* 0x00000000003f7886 */ /* 0x000fe20000020000 */
[----:B------:R-:W-:Y:S01]  /*05c0*/  LOP3.LUT R9, R9, 0xfffffffc, RZ, 0xc0, !PT ;  /* 0xfffffffc09097812 */ /* 0x000fe200078ec0ff */
[----:B------:R-:W-:Y:S01]  /*05d0*/  FMUL R10, R8, UR4 ;  /* 0x00000004080a7c20 */ /* 0x000fe20008400000 */
[----:B------:R-:W0:Y:S01]  /*05e0*/  @!UP0 S2UR UR7, SR_CgaCtaId ;  /* 0x00000000000789c3 */ /* 0x000e220000008800 */
[----:B------:R-:W-:Y:S01]  /*05f0*/  IMAD.IADD R11, R3, 0x1, -R6 ;  /* 0x00000001030b7824 */ /* 0x000fe200078e0a06 */
[----:B-1----:R-:W-:Y:S01]  /*0600*/  I2FP.F32.U32 R6, UR8 ;  /* 0x0000000800067c45 */ /* 0x002fe20008201000 */
[----:B------:R-:W-:Y:S01]  /*0610*/  IMAD.IADD R0, R0, 0x1, -R9 ;  /* 0x0000000100007824 */ /* 0x000fe200078e0a09 */
[----:B------:R-:W-:Y:S01]  /*0620*/  ULDC UR4, c[0x0][0x150] ;  /* 0x0000540000047ab9 */ /* 0x000fe20000000800 */
[----:B------:R-:W1:Y:S01]  /*0630*/  F2I.U32.TRUNC.NTZ R10, R10 ;  /* 0x0000000a000a7305 */ /* 0x000e62000020f000 */
[----:B------:R-:W-:Y:S01]  /*0640*/  SHF.R.S32.HI R3, RZ, 0x1f, R2 ;  /* 0x0000001fff037819 */ /* 0x000fe20000011402 */
[----:B------:R-:W-:Y:S01]  /*0650*/  FMUL R6, R6, UR4 ;  /* 0x0000000406067c20 */ /* 0x000fe20008400000 */
[----:B------:R-:W2:Y:S01]  /*0660*/  LDC R9, c[0x0][0x148] ;  /* 0x00005200ff097b82 */ /* 0x000ea20000000800 */
[----:B------:R-:W-:Y:S01]  /*0670*/  IMAD R11, R11, 0x4, R0 ;  /* 0x000000040b0b7824 */ /* 0x000fe200078e0200 */
[----:B------:R-:W-:Y:S01]  /*0680*/  LEA.HI R3, R3, R2, RZ, 0x2 ;  /* 0x0000000203037211 */ /* 0x000fe200078f10ff */
[----:B------:R-:W-:Y:S01]  /*0690*/  UMOV UR4, 0x20 ;  /* 0x0000002000047882 */ /* 0x000fe20000000000 */
[----:B------:R-:W-:Y:S01]  /*06a0*/  @!UP0 UMOV UR6, 0x400 ;  /* 0x0000040000068882 */ /* 0x000fe20000000000 */
[----:B------:R-:W4:Y:S01]  /*06b0*/  F2I.U32.TRUNC.NTZ R6, R6 ;  /* 0x0000000600067305 */ /* 0x000f22000020f000 */
[----:B------:R-:W-:Y:S01]  /*06c0*/  LOP3.LUT R3, R3, 0xfffffffc, RZ, 0xc0, !PT ;  /* 0xfffffffc03037812 */ /* 0x000fe200078ec0ff */
[----:B------:R-:W-:Y:S01]  /*06d0*/  IMAD.SHL.U32 R22, R11, 0x4, RZ ;  /* 0x000000040b167824 */ /* 0x000fe200078e00ff */
[----:B------:R-:W5:Y:S01]  /*06e0*/  LDC R8, c[0x0][0x144] ;  /* 0x00005100ff087b82 */ /* 0x000f620000000800 */
[----:B------:R-:W-:-:S04]  /*06f0*/  @!UP0 UIADD3 UR4, -UR4, 0x100000, URZ ;  /* 0x0010000004048890 */ /* 0x000fc8000fffe13f */
[----:B------:R-:W-:Y:S02]  /*0700*/  @!UP0 USHF.L.U32 UR5, UR4, 0xb, URZ ;  /* 0x0000000b04058899 */ /* 0x000fe4000800063f */
[----:B------:R-:W-:Y:S01]  /*0710*/  @!UP0 USHF.L.U32 UR4, UR4, 0x1, URZ ;  /* 0x0000000104048899 */ /* 0x000fe2000800063f */
[----:B---3--:R-:W-:Y:S01]  /*0720*/  ISETP.EQ.U32.AND P3, PT, R12, 0x1, PT ;  /* 0x000000010c00780c */ /* 0x008fe20003f62070 */
[----:B------:R-:W-:Y:S01]  /*0730*/  IMAD.IADD R0, R2, 0x1, -R3 ;  /* 0x0000000102007824 */ /* 0x000fe200078e0a03 */
[----:B------:R-:W-:Y:S01]  /*0740*/  LOP3.LUT R22, R11, 0xc, R22, 0x78, !PT ;  /* 0x0000000c0b167812 */ /* 0x000fe200078e7816 */
[----:B-1----:R-:W-:Y:S01]  /*0750*/  IMAD.MOV R14, RZ, RZ, -R10 ;  /* 0x000000ffff0e7224 */ /* 0x002fe200078e0a0a */
[----:B0-----:R-:W-:Y:S02]  /*0760*/  @!UP0 ULEA UR6, UR7, UR6, 0x18 ;  /* 0x0000000607068291 */ /* 0x001fe4000f8ec03f */
[----:B------:R-:W-:Y:S01]  /*0770*/  ISETP.NE.AND P1, PT, R0, 0x3, PT ;  /* 0x000000030000780c */ /* 0x000fe20003f25270 */
[----:B------:R-:W-:Y:S01]  /*0780*/  VOTEU.ALL UP0, P0 ;  /* 0x00000000003f7886 */ /* 0x000fe20000000000 */
[----:B------:R-:W-:Y:S01]  /*0790*/  ISETP.LT.U32.AND P0, PT, R22, 0x2, !P2 ;  /* 0x000000021600780c */ /* 0x000fe20005701070 */
[----:B----4-:R-:W-:Y:S01]  /*07a0*/  IMAD.MOV R3, RZ, RZ, -R6 ;  /* 0x000000ffff037224 */ /* 0x010fe200078e0a06 */
[----:B------:R-:W-:-:S02]  /*07b0*/  ISETP.EQ.OR P1, PT, R0, RZ, !P1 ;  /* 0x000000ff0000720c */ /* 0x000fc40004f22670 */
[----:B------:R-:W-:Y:S01]  /*07c0*/  ISETP.NE.AND P2, PT, R5, RZ, PT ;  /* 0x000000ff0500720c */ /* 0x000fe20003f45270 */
[----:B--2---:R-:W-:Y:S01]  /*07d0*/  IMAD R7, R9, R14, R4 ;  /* 0x0000000e09077224 */ /* 0x004fe200078e0204 */
[----:B------:R-:W-:Y:S01]  /*07e0*/  ISETP.EQ.AND P1, PT, R5, RZ, P1 ;  /* 0x000000ff0500720c */ /* 0x000fe20000f22270 */
[----:B------:R-:W0:Y:S02]  /*07f0*/  FENCE.VIEW.ASYNC.S ;  /* 0x00000000000073c6 */ /* 0x000e240000000000 */
[----:B0-----:R0:W1:Y:S01]  /*0800*/  @!UP0 SYNCS.EXCH.64 URZ, [UR6+0xf0], UR4 ;  /* 0x0000f004063f85b2 */ /* 0x0010620008000100 */
[----:B------:R-:W-:Y:S02]  /*0810*/  ISETP.NE.AND P4, PT, R7, R22, PT ;  /* 0x000000160700720c */ /* 0x000fe40003f85270 */
[----:B------:R-:W-:Y:S01]  /*0820*/  SEL R19, RZ, 0x1, !P1 ;  /* 0x00000001ff137807 */ /* 0x000fe20004800000 */
[----:B-----5:R-:W-:Y:S02]  /*0830*/  IMAD R3, R8, R3, UR8 ;  /* 0x0000000808037e24 */ /* 0x020fe4000f8e0203 */
[----:B------:R-:W-:-:S03]  /*0840*/  VIADD R8, R5, 0xffffffff ;  /* 0xffffffff05087836 */ /* 0x000fc60000000000 */
[----:B------:R-:W-:Y:S02]  /*0850*/  ISETP.EQ.OR P4, PT, R3, RZ, !P4 ;  /* 0x000000ff0300720c */ /* 0x000fe40006782670 */
[----:B------:R-:W-:Y:S02]  /*0860*/  ISETP.GE.U32.AND P5, PT, R8, 0x2, PT ;  /* 0x000000020800780c */ /* 0x000fe40003fa6070 */
[----:B------:R-:W-:Y:S02]  /*0870*/  PLOP3.LUT P0, PT, P0, P4, PT, 0x80, 0x0 ;  /* 0x000000000000781c */ /* 0x000fe40000709070 */
[----:B------:R-:W-:Y:S01]  /*0880*/  SEL R19, R19, 0x2, P5 ;  /* 0x0000000213137807 */ /* 0x000fe20002800000 */
[----:B------:R0:W2:Y:S01]  /*0890*/  @!UP1 SYNCS.EXCH.64 URZ, [UR6+0xf8], UR4 ;  /* 0x0000f804063f95b2 */ /* 0x0000a20008000100 */
[----:B------:R-:W-:Y:S01]  /*08a0*/  P2R R91, PR, RZ, 0x1 ;  /* 0x00000001ff5b7803 */ /* 0x000fe20000000000 */
[----:B------:R-:W-:Y:S01]  /*08b0*/  NOP ;  /* 0x0000000000007918 */ /* 0x000fe20000000000 */
[----:B------:R-:W-:Y:S07]  /*08c0*/  @!P3 BRA `(.L_x_4) ;  /* 0x000000000008b947 */ /* 0x000fee0003800000 */
[----:B-12---:R-:W-:Y:S01]  /*08d0*/  UCGABAR_ARV ;  /* 0x00000000000079c7 */ /* 0x006fe20008000000 */
[----:B------:R-:W-:Y:S05]  /*08e0*/  BRA `(.L_x_5) ;  /* 0x0000000000047947 */ /* 0x000fea0003800000 */
.L_x_4:
[----:B-12---:R-:W-:Y:S01]  /*08f0*/  NOP ;  /* 0x0000000000007918 */ /* 0x006fe20000000000 */
.L_x_5:
[----:B------:R-:W1:Y:S01]  /*0900*/  LDC R2, c[0x0][0x65c] ;  /* 0x00019700ff027b82 */ /* 0x000e620000000800 */
[----:B------:R-:W-:Y:S02]  /*0910*/  IMAD.U32 R6, RZ, RZ, UR8 ;  /* 0x00000008ff067e24 */ /* 0x000fe4000f8e00ff */
[----:B------:R-:W-:Y:S01]  /*0920*/  IMAD.MOV.U32 R7, RZ, RZ, RZ ;  /* 0x000000ffff077224 */ /* 0x000fe200078e00ff */
[----:B-1----:R-:W-:-:S04]  /*0930*/  ISETP.NE.AND P1, PT, R2, 0x1, PT ;  /* 0x000000010200780c */ /* 0x002fc80003f25270 */
[----:B------:R-:W-:-:S09]  /*0940*/  P2R R5, PR, RZ, 0x2 ;  /* 0x00000002ff057803 */ /* 0x000fd20000000000 */
[----:B------:R-:W1:Y:S01]  /*0950*/  @P1 LDC R17, c[0x0][0x10] ;  /* 0x00000400ff111b82 */ /* 0x000e620000000800 */
[----:B------:R-:W-:Y:S02]  /*0960*/  @P1 IMAD.MOV.U32 R5, RZ, RZ, RZ ;  /* 0x000000ffff051224 */ /* 0x000fe400078e00ff */
[----:B------:R-:W-:-:S05]  /*0970*/  @P1 IMAD.MOV.U32 R13, RZ, RZ, RZ ;  /* 0x000000ffff0d1224 */ /* 0x000fca00078e00ff */
[----:B------:R-:W2:Y:S01]  /*0980*/  @!P1 LDC R11, c[0x0][0xc] ;  /* 0x00000300ff0b9b82 */ /* 0x000ea20000000800 */
[----:B-1----:R-:W-:-:S04]  /*0990*/  @P1 IMAD.WIDE.U32 R16, R17, UR8, R4 ;  /* 0x0000000811101c25 */ /* 0x002fc8000f8e0004 */
[----:B------:R-:W-:Y:S02]  /*09a0*/  @P1 IMAD.IADD R17, R17, 0x1, R13 ;  /* 0x0000000111111824 */ /* 0x000fe400078e020d */
[----:B--2---:R-:W-:-:S04]  /*09b0*/  @!P1 IMAD.WIDE.U32 R6, R4, R11, R6 ;  /* 0x0000000b04069225 */ /* 0x004fc800078e0006 */
[----:B------:R-:W-:Y:S02]  /*09c0*/  @!P1 IMAD.MOV.U32 R16, RZ, RZ, R6 ;  /* 0x000000ffff109224 */ /* 0x000fe400078e0006 */
[----:B------:R-:W-:Y:S01]  /*09d0*/  @!P1 IMAD.MOV.U32 R17, RZ, RZ, R7 ;  /* 0x000000ffff119224 */ /* 0x000fe200078e0007 */
[----:B------:R-:W-:Y:S06]  /*09e0*/  @!P3 BRA `(.L_x_6) ;  /* 0x00000000000cb947 */ /* 0x000fec0003800000 */
[----:B------:R-:W-:Y:S01]  /*09f0*/  UCGABAR_WAIT ;  /* 0x0000000000007dc7 */ /* 0x000fe20008000000 */
[----:B------:R-:W-:Y:S01]  /*0a00*/  CCTL.IVALL ;  /* 0x00000000ff00798f */ /* 0x000fe20002000000 */
[----:B------:R-:W-:Y:S05]  /*0a10*/  BRA `(.L_x_7) ;  /* 0x0000000000047947 */ /* 0x000fea0003800000 */
.L_x_6:
[----:B------:R-:W-:Y:S06]  /*0a20*/  BAR.SYNC.DEFER_BLOCKING 0x0 ;  /* 0x0000000000007b1d */ /* 0x000fec0000010000 */
.L_x_7:
[----:B------:R-:W-:Y:S05]  /*0a30*/  @!P2 BRA `(.L_x_8) ;  /* 0x0000004c00a0a947 */ /* 0x000fea0003800000 */
[----:B------:R-:W-:-:S13]  /*0a40*/  ISETP.GT.U32.AND P0, PT, R8, 0x1, PT ;  /* 0x000000010800780c */ /* 0x000fda0003f04070 */
[----:B0-----:R-:W-:Y:S05]  /*0a50*/  @P0 EXIT ;  /* 0x000000000000094d */ /* 0x001fea0003800000 */
[----:B------:R-:W-:Y:S01]  /*0a60*/  ULDC.64 UR4, c[0x0][0x650] ;  /* 0x0001940000047ab9 */ /* 0x000fe20000000a00 */
[----:B------:R-:W-:Y:S01]  /*0a70*/  PRMT R0, RZ, 0x7610, R0 ;  /* 0x00007610ff007816 */ /* 0x000fe20000000000 */
[----:B------:R-:W-:Y:S01]  /*0a80*/  IMAD.MOV.U32 R92, RZ, RZ, -0x1 ;  /* 0xffffffffff5c7424 */ /* 0x000fe200078e00ff */
[----:B------:R-:W-:Y:S01]  /*0a90*/  ISETP.GE.U32.AND P0, PT, R16, UR4, PT ;  /* 0x0000000410007c0c */ /* 0x000fe2000bf06070 */
[----:B------:R-:W-:Y:S02]  /*0aa0*/  IMAD.MOV.U32 R93, RZ, RZ, -0x1 ;  /* 0xffffffffff5d7424 */ /* 0x000fe400078e00ff */
[----:B------:R-:W-:Y:S01]  /*0ab0*/  IMAD.MOV.U32 R90, RZ, RZ, -0x1 ;  /* 0xffffffffff5a7424 */ /* 0x000fe200078e00ff */
[----:B------:R-:W-:-:S13]  /*0ac0*/  ISETP.GE.U32.AND.EX P0, PT, R17, UR5, PT, P0 ;  /* 0x0000000511007c0c */ /* 0x000fda000bf06100 */
[----:B------:R-:W-:Y:S05]  /*0ad0*/  @P0 BRA `(.L_x_9) ;  /* 0x0000000400280947 */ /* 0x000fea0003800000 */
[----:B------:R-:W0:Y:S01]  /*0ae0*/  LDC.64 R20, c[0x0][0x628] ;  /* 0x00018a00ff147b82 */ /* 0x000e220000000a00 */
[----:B------:R-:W-:Y:S02]  /*0af0*/  IMAD.MOV.U32 R6, RZ, RZ, R16 ;  /* 0x000000ffff067224 */ /* 0x000fe400078e0010 */
[----:B------:R-:W-:-:S05]  /*0b00*/  IMAD.MOV.U32 R7, RZ, RZ, R17 ;  /* 0x000000ffff077224 */ /* 0x000fca00078e0011 */
[----:B------:R-:W1:Y:S08]  /*0b10*/  LDC R0, c[0x0][0x630] ;  /* 0x00018c00ff007b82 */ /* 0x000e700000000800 */
[----:B------:R-:W2:Y:S01]  /*0b20*/  LDC.64 R24, c[0x0][0x620] ;  /* 0x00018800ff187b82 */ /* 0x000ea20000000a00 */
[----:B0-----:R-:W-:-:S04]  /*0b30*/  ISETP.NE.U32.AND P0, PT, R20, RZ, PT ;  /* 0x000000ff1400720c */ /* 0x001fc80003f05070 */
[----:B------:R-:W-:-:S13]  /*0b40*/  ISETP.NE.AND.EX P0, PT, R21, RZ, PT, P0 ;  /* 0x000000ff1500720c */ /* 0x000fda0003f05300 */
[----:B-12---:R-:W-:Y:S05]  /*0b50*/  @!P0 BRA `(.L_x_10) ;  /* 0x0000000000288947 */ /* 0x006fea0003800000 */
[----:B------:R-:W0:Y:S02]  /*0b60*/  LDC R13, c[0x0][0x634] ;  /* 0x00018d00ff0d7b82 */ /* 0x000e240000000800 */
[----:B0-----:R-:W-:-:S05]  /*0b70*/  IADD3 R13, P0, R16, R13, RZ ;  /* 0x0000000d100d7210 */ /* 0x001fca0007f1e0ff */
[----:B------:R-:W-:-:S04]  /*0b80*/  IMAD.X R15, RZ, RZ, R17, P0 ;  /* 0x000000ffff0f7224 */ /* 0x000fc800000e0611 */
[----:B------:R-:W-:-:S04]  /*0b90*/  IMAD.WIDE.U32 R6, R15, R20, RZ ;  /* 0x000000140f067225 */ /* 0x000fc800078e00ff */
[----:B------:R-:W-:-:S04]  /*0ba0*/  IMAD.WIDE.U32 R10, P0, R13, R21, R6 ;  /* 0x000000150d0a7225 */ /* 0x000fc80007800006 */
[----:B------:R-:W-:-:S04]  /*0bb0*/  IMAD.WIDE.U32 R6, R13, R20, RZ ;  /* 0x000000140d067225 */ /* 0x000fc800078e00ff */
[----:B------:R-:W-:Y:S01]  /*0bc0*/  IMAD.X R13, RZ, RZ, RZ, P0 ;  /* 0x000000ffff0d7224 */ /* 0x000fe200000e06ff */
[----:B------:R-:W-:Y:S01]  /*0bd0*/  IADD3 RZ, P0, R7, R10, RZ ;  /* 0x0000000a07ff7210 */ /* 0x000fe20007f1e0ff */
[----:B------:R-:W-:-:S04]  /*0be0*/  IMAD.MOV.U32 R12, RZ, RZ, R11 ;  /* 0x000000ffff0c7224 */ /* 0x000fc800078e000b */
[----:B------:R-:W-:-:S08]  /*0bf0*/  IMAD.WIDE.U32.X R6, R15, R21, R12, P0 ;  /* 0x000000150f067225 */ /* 0x000fd000000e040c */
.L_x_10:
[----:B------:R-:W0:Y:S01]  /*0c00*/  LDC.64 R20, c[0x0][0x640] ;  /* 0x00019000ff147b82 */ /* 0x000e220000000a00 */
[--C-:B------:R-:W-:Y:S01]  /*0c10*/  SHF.R.U64 R90, R6, R0, R7.reuse ;  /* 0x00000000065a7219 */ /* 0x100fe20000001207 */
[----:B------:R-:W-:Y:S01]  /*0c20*/  IMAD R28, R9, R14, R4 ;  /* 0x0000000e091c7224 */ /* 0x000fe200078e0204 */
[----:B------:R-:W-:Y:S02]  /*0c30*/  SHF.R.U32.HI R0, RZ, R0, R7 ;  /* 0x00000000ff007219 */ /* 0x000fe40000011607 */
[----:B------:R-:W-:-:S03]  /*0c40*/  IADD3 R5, P0, RZ, -R90, RZ ;  /* 0x8000005aff057210 */ /* 0x000fc60007f1e0ff */
[----:B------:R-:W1:Y:S02]  /*0c50*/  LDC R8, c[0x0][0x618] ;  /* 0x00018600ff087b82 */ /* 0x000e640000000800 */
[----:B------:R-:W-:-:S04]  /*0c60*/  IMAD.X R7, RZ, RZ, ~R0, P0 ;  /* 0x000000ffff077224 */ /* 0x000fc800000e0e00 */
[-C--:B------:R-:W-:Y:S02]  /*0c70*/  IMAD R0, R7, R24.reuse, RZ ;  /* 0x0000001807007224 */ /* 0x080fe400078e02ff */
[----:B------:R-:W2:Y:S01]  /*0c80*/  LDC R11, c[0x0][0x608] ;  /* 0x00018200ff0b7b82 */ /* 0x000ea20000000800 */
[----:B------:R-:W-:-:S04]  /*0c90*/  IMAD.WIDE.U32 R6, R5, R24, R16 ;  /* 0x0000001805067225 */ /* 0x000fc800078e0010 */
[----:B------:R-:W-:Y:S02]  /*0ca0*/  IMAD R5, R5, R25, R0 ;  /* 0x0000001905057224 */ /* 0x000fe400078e0200 */
[----:B------:R-:W-:Y:S01]  /*0cb0*/  IMAD.MOV.U32 R25, RZ, RZ, 0x1 ;  /* 0x00000001ff197424 */ /* 0x000fe200078e00ff */
[----:B------:R-:W3:Y:S01]  /*0cc0*/  LDC R12, c[0x0][0x658] ;  /* 0x00019600ff0c7b82 */ /* 0x000ee20000000800 */
[----:B0-----:R-:W-:Y:S01]  /*0cd0*/  ISETP.NE.U32.AND P0, PT, R20, RZ, PT ;  /* 0x000000ff1400720c */ /* 0x001fe20003f05070 */
[----:B------:R-:W-:Y:S02]  /*0ce0*/  IMAD.IADD R5, R7, 0x1, R5 ;  /* 0x0000000107057824 */ /* 0x000fe400078e0205 */
[----:B------:R-:W-:Y:S01]  /*0cf0*/  IMAD.MOV.U32 R7, RZ, RZ, -0x1 ;  /* 0xffffffffff077424 */ /* 0x000fe200078e00ff */
[----:B------:R-:W-:-:S03]  /*0d00*/  ISETP.NE.AND.EX P0, PT, R21, RZ, PT, P0 ;  /* 0x000000ff1500720c */ /* 0x000fc60003f05300 */
[----:B------:R-:W0:Y:S01]  /*0d10*/  LDC R15, c[0x0][0x600] ;  /* 0x00018000ff0f7b82 */ /* 0x000e220000000800 */
[-CC-:B-1----:R-:W-:Y:S02]  /*0d20*/  SHF.R.U64 R13, R6, R8.reuse, R5.reuse ;  /* 0x00000008060d7219 */ /* 0x182fe40000001205 */
[----:B------:R-:W-:-:S05]  /*0d30*/  SHF.R.U32.HI R0, RZ, R8, R5 ;  /* 0x00000008ff007219 */ /* 0x000fca0000011605 */
[----:B------:R-:W1:Y:S01]  /*0d40*/  LDC R23, c[0x0][0x648] ;  /* 0x00019200ff177b82 */ /* 0x000e620000000800 */
[-CC-:B--2---:R-:W-:Y:S02]  /*0d50*/  SHF.R.U64 R27, R13, R11.reuse, R0.reuse ;  /* 0x0000000b0d1b7219 */ /* 0x184fe40000001200 */
[----:B------:R-:W-:-:S05]  /*0d60*/  SHF.R.U32.HI R5, RZ, R11, R0 ;  /* 0x0000000bff057219 */ /* 0x000fca0000011600 */
[----:B------:R-:W2:Y:S01]  /*0d70*/  LDC R24, c[0x0][0x638] ;  /* 0x00018e00ff187b82 */ /* 0x000ea20000000800 */
[-CC-:B---3--:R-:W-:Y:S02]  /*0d80*/  SHF.R.U64 R14, R27, R12.reuse, R5.reuse ;  /* 0x0000000c1b0e7219 */ /* 0x188fe40000001205 */
[-C--:B------:R-:W-:Y:S02]  /*0d90*/  SHF.L.U32 R0, R7, R12.reuse, RZ ;  /* 0x0000000c07007219 */ /* 0x080fe400000006ff */
[----:B------:R-:W-:Y:S01]  /*0da0*/  SHF.R.U32.HI R5, RZ, R12, R5 ;  /* 0x0000000cff057219 */ /* 0x000fe20000011605 */
[----:B------:R-:W-:Y:S01]  /*0db0*/  IMAD.MOV.U32 R4, RZ, RZ, R14 ;  /* 0x000000ffff047224 */ /* 0x000fe200078e000e */
[----:B------:R-:W-:Y:S01]  /*0dc0*/  LOP3.LUT R10, RZ, R0, RZ, 0x33, !PT ;  /* 0x00000000ff0a7212 */ /* 0x000fe200078e33ff */
[----:B------:R-:W3:Y:S01]  /*0dd0*/  LDC R26, c[0x0][0x610] ;  /* 0x00018400ff1a7b82 */ /* 0x000ee20000000800 */
[----:B------:R-:W-:Y:S05]  /*0de0*/  @!P0 BRA `(.L_x_11) ;  /* 0x0000000000288947 */ /* 0x000fea0003800000 */
[----:B------:R-:W4:Y:S02]  /*0df0*/  LDC R9, c[0x0][0x64c] ;  /* 0x00019300ff097b82 */ /* 0x000f240000000800 */
[----:B----4-:R-:W-:-:S05]  /*0e00*/  IADD3 R9, P0, R14, R9, RZ ;  /* 0x000000090e097210 */ /* 0x010fca0007f1e0ff */
        /* <DEDUP_REMOVED lines=8> */
.L_x_11:
[----:B-1----:R-:W-:Y:S01]  /*0e90*/  SHF.R.U64 R4, R4, R23, R5 ;  /* 0x0000001704047219 */ /* 0x002fe20000001205 */
[----:B0-----:R-:W-:Y:S01]  /*0ea0*/  VIADD R6, R15, 0xffffffff ;  /* 0xffffffff0f067836 */ /* 0x001fe20000000000 */
[----:B------:R-:W-:Y:S02]  /*0eb0*/  SHF.L.U32 R0, R25, R12, RZ ;  /* 0x0000000c19007219 */ /* 0x000fe400000006ff */
[----:B------:R-:W-:Y:S01]  /*0ec0*/  LOP3.LUT R5, R27, R10, RZ, 0xc0, !PT ;  /* 0x0000000a1b057212 */ /* 0x000fe200078ec0ff */
[----:B------:R-:W-:Y:S01]  /*0ed0*/  IMAD.MOV R7, RZ, RZ, -R4 ;  /* 0x000000ffff077224 */ /* 0x000fe200078e0a04 */
[----:B------:R-:W-:Y:S02]  /*0ee0*/  SEL R3, R3, R28, !P1 ;  /* 0x0000001c03037207 */ /* 0x000fe40004800000 */
[----:B------:R-:W-:Y:S01]  /*0ef0*/  LOP3.LUT R6, R13, R6, RZ, 0xc0, !PT ;  /* 0x000000060d067212 */ /* 0x000fe200078ec0ff */
[----:B------:R-:W-:Y:S02]  /*0f00*/  IMAD R4, R0, R4, R5 ;  /* 0x0000000400047224 */ /* 0x000fe400078e0205 */
[----:B--2---:R-:W-:-:S02]  /*0f10*/  IMAD R0, R7, R24, R14 ;  /* 0x0000001807007224 */ /* 0x004fc400078e020e */
[----:B---3--:R-:W-:Y:S02]  /*0f20*/  IMAD R3, R4, R26, R3 ;  /* 0x0000001a04037224 */ /* 0x008fe400078e0203 */
[----:B------:R-:W-:Y:S02]  /*0f30*/  IMAD R92, R0, R15, R6 ;  /* 0x0000000f005c7224 */ /* 0x000fe400078e0206 */
[----:B------:R-:W-:-:S03]  /*0f40*/  IMAD.MOV.U32 R4, RZ, RZ, 0x1 ;  /* 0x00000001ff047424 */ /* 0x000fc600078e00ff */
[----:B------:R-:W-:Y:S02]  /*0f50*/  SEL R93, R92, R3, !P1 ;  /* 0x000000035c5d7207 */ /* 0x000fe40004800000 */
[----:B------:R-:W-:Y:S02]  /*0f60*/  PRMT R0, R4, 0x7610, R0 ;  /* 0x0000761004007816 */ /* 0x000fe40000000000 */
[----:B------:R-:W-:-:S07]  /*0f70*/  SEL R92, R3, R92, !P1 ;  /* 0x0000005c035c7207 */ /* 0x000fce0004800000 */
.L_x_9:
[----:B------:R-:W-:-:S08]  /*0f80*/  NOP ;  /* 0x0000000000007918 */ /* 0x000fd00000000000 */
[----:B------:R-:W0:Y:S02]  /*0f90*/  USETMAXREG.TRY_ALLOC.CTAPOOL UP0, 0xe8 ;  /* 0x000000e8000079c8 */ /* 0x000e240008000600 */
[----:B0-----:R-:W-:-:S13]  /*0fa0*/  PLOP3.LUT P0, PT, PT, PT, UP0, 0x80, 0x0 ;  /* 0x000000000000781c */ /* 0x001fda0003f0f008 */
[----:B------:R-:W-:Y:S05]  /*0fb0*/  @!P0 BRA `(.L_x_9) ;  /* 0xfffffffc00f08947 */ /* 0x000fea000383ffff */
[----:B------:R-:W-:Y:S01]  /*0fc0*/  ULDC.64 UR4, c[0x0][0x598] ;  /* 0x0001660000047ab9 */ /* 0x000fe20000000a00 */
[----:B------:R-:W-:Y:S01]  /*0fd0*/  ULDC.64 UR36, c[0x0][0x208] ;  /* 0x0000820000247ab9 */ /* 0x000fe20000000a00 */
[----:B------:R-:W-:-:S04]  /*0fe0*/  ISETP.NE.U32.AND P0, PT, RZ, UR4, PT ;  /* 0x00000004ff007c0c */ /* 0x000fc8000bf05070 */
[----:B------:R-:W-:-:S13]  /*0ff0*/  ISETP.NE.AND.EX P0, PT, RZ, UR5, PT, P0 ;  /* 0x00000005ff007c0c */ /* 0x000fda000bf05300 */
[----:B------:R-:W-:Y:S05]  /*1000*/  @!P0 BRA `(.L_x_12) ;  /* 0x00000000001c8947 */ /* 0x000fea0003800000 */
[----:B------:R-:W0:Y:S02]  /*1010*/  LDC.64 R4, c[0x0][0x598] ;  /* 0x00016600ff047b82 */ /* 0x000e240000000a00 */
[----:B0-----:R-:W2:Y:S02]  /*1020*/  LDG.E.64 R4, desc[UR36][R4.64] ;  /* 0x0000002404047981 */ /* 0x001ea4000c1e1b00 */
[----:B--2---:R-:W-:-:S04]  /*1030*/  ISETP.NE.U32.AND P0, PT, R4, RZ, PT ;  /* 0x000000ff0400720c */ /* 0x004fc80003f05070 */
[----:B------:R-:W-:-:S13]  /*1040*/  ISETP.NE.AND.EX P0, PT, R5, RZ, PT, P0 ;  /* 0x000000ff0500720c */ /* 0x000fda0003f05300 */
[----:B------:R-:W-:Y:S05]  /*1050*/  @!P0 BRA `(.L_x_12) ;  /* 0x0000000000088947 */ /* 0x000fea0003800000 */
[----:B------:R0:W5:Y:S01]  /*1060*/  LD.E R23, desc[UR36][R4.64] ;  /* 0x0000002404177980 */ /* 0x000162000c101900 */
[----:B------:R-:W-:Y:S05]  /*1070*/  BRA `(.L_x_13) ;  /* 0x0000000000247947 */ /* 0x000fea0003800000 */
.L_x_12:
[----:B------:R-:W-:Y:S02]  /*1080*/  ULDC.64 UR4, c[0x0][0x588] ;  /* 0x0001620000047ab9 */ /* 0x000fe40000000a00 */
[----:B------:R-:W-:-:S04]  /*1090*/  ISETP.NE.U32.AND P0, PT, RZ, UR4, PT ;  /* 0x00000004ff007c0c */ /* 0x000fc8000bf05070 */
[----:B------:R-:W-:-:S13]  /*10a0*/  ISETP.NE.AND.EX P0, PT, RZ, UR5, PT, P0 ;  /* 0x00000005ff007c0c */ /* 0x000fda000bf05300 */
[----:B------:R-:W-:Y:S05]  /*10b0*/  @!P0 BRA `(.L_x_14) ;  /* 0x00000000000c8947 */ /* 0x000fea0003800000 */
[----:B------:R-:W0:Y:S02]  /*10c0*/  LDC.64 R4, c[0x0][0x588] ;  /* 0x00016200ff047b82 */ /* 0x000e240000000a00 */
[----:B0-----:R1:W5:Y:S01]  /*10d0*/  LDG.E R23, desc[UR36][R4.64] ;  /* 0x0000002404177981 */ /* 0x001362000c1e1900 */
[----:B------:R-:W-:Y:S05]  /*10e0*/  BRA `(.L_x_13) ;  /* 0x0000000000087947 */ /* 0x000fea0003800000 */
.L_x_14:
[----:B------:R-:W-:Y:S02]  /*10f0*/  ULDC UR4, c[0x0][0x580] ;  /* 0x0001600000047ab9 */ /* 0x000fe40000000800 */
[----:B------:R-:W-:-:S07]  /*1100*/  IMAD.U32 R23, RZ, RZ, UR4 ;  /* 0x00000004ff177e24 */ /* 0x000fce000f8e00ff */
.L_x_13:
[----:B------:R-:W-:Y:S02]  /*1110*/  ULDC.64 UR4, c[0x0][0x5a0] ;  /* 0x0001680000047ab9 */ /* 0x000fe40000000a00 */
[----:B------:R-:W-:-:S04]  /*1120*/  ISETP.NE.U32.AND P0, PT, RZ, UR4, PT ;  /* 0x00000004ff007c0c */ /* 0x000fc8000bf05070 */
[----:B------:R-:W-:-:S13]  /*1130*/  ISETP.NE.AND.EX P0, PT, RZ, UR5, PT, P0 ;  /* 0x00000005ff007c0c */ /* 0x000fda000bf05300 */
[----:B------:R-:W-:Y:S05]  /*1140*/  @!P0 BRA `(.L_x_15) ;  /* 0x00000000001c8947 */ /* 0x000fea0003800000 */
[----:B01----:R-:W0:Y:S02]  /*1150*/  LDC.64 R4, c[0x0][0x5a0] ;  /* 0x00016800ff047b82 */ /* 0x003e240000000a00 */
[----:B0-----:R-:W2:Y:S02]  /*1160*/  LDG.E.64 R4, desc[UR36][R4.64] ;  /* 0x0000002404047981 */ /* 0x001ea4000c1e1b00 */
[----:B--2---:R-:W-:-:S04]  /*1170*/  ISETP.NE.U32.AND P0, PT, R4, RZ, PT ;  /* 0x000000ff0400720c */ /* 0x004fc80003f05070 */
[----:B------:R-:W-:-:S13]  /*1180*/  ISETP.NE.AND.EX P0, PT, R5, RZ, PT, P0 ;  /* 0x000000ff0500720c */ /* 0x000fda0003f05300 */
[----:B------:R-:W-:Y:S05]  /*1190*/  @!P0 BRA `(.L_x_15) ;  /* 0x0000000000088947 */ /* 0x000fea0003800000 */
[----:B------:R0:W5:Y:S01]  /*11a0*/  LD.E R88, desc[UR36][R4.64] ;  /* 0x0000002404587980 */ /* 0x000162000c101900 */
[----:B------:R-:W-:Y:S05]  /*11b0*/  BRA `(.L_x_16) ;  /* 0x0000000000247947 */ /* 0x000fea0003800000 */
.L_x_15:
[----:B------:R-:W-:Y:S02]  /*11c0*/  ULDC.64 UR4, c[0x0][0x590] ;  /* 0x0001640000047ab9 */ /* 0x000fe40000000a00 */
[----:B------:R-:W-:-:S04]  /*11d0*/  ISETP.NE.U32.AND P0, PT, RZ, UR4, PT ;  /* 0x00000004ff007c0c */ /* 0x000fc8000bf05070 */
[----:B------:R-:W-:-:S13]  /*11e0*/  ISETP.NE.AND.EX P0, PT, RZ, UR5, PT, P0 ;  /* 0x00000005ff007c0c */ /* 0x000fda000bf05300 */
[----:B------:R-:W-:Y:S05]  /*11f0*/  @!P0 BRA `(.L_x_17) ;  /* 0x00000000000c8947 */ /* 0x000fea0003800000 */
[----:B------:R-:W2:Y:S02]  /*1200*/  LDC.64 R88, c[0x0][0x590] ;  /* 0x00016400ff587b82 */ /* 0x000ea40000000a00 */
[----:B--2---:R2:W5:Y:S01]  /*1210*/  LDG.E R88, desc[UR36][R88.64] ;  /* 0x0000002458587981 */ /* 0x004562000c1e1900 */
[----:B------:R-:W-:Y:S05]  /*1220*/  BRA `(.L_x_16) ;  /* 0x0000000000087947 */ /* 0x000fea0003800000 */
.L_x_17:
[----:B------:R-:W-:Y:S02]  /*1230*/  ULDC UR4, c[0x0][0x584] ;  /* 0x0001610000047ab9 */ /* 0x000fe40000000800 */
[----:B------:R-:W-:-:S07]  /*1240*/  IMAD.U32 R88, RZ, RZ, UR4 ;  /* 0x00000004ff587e24 */ /* 0x000fce000f8e00ff */
.L_x_16:
[----:B------:R-:W-:-:S13]  /*1250*/  LOP3.LUT P0, RZ, R0, 0xff, RZ, 0xc0, !PT ;  /* 0x000000ff00ff7812 */ /* 0x000fda000780c0ff */
[----:B------:R-:W-:Y:S05]  /*1260*/  @!P0 EXIT ;  /* 0x000000000000894d */ /* 0x000fea0003800000 */
[----:B------:R-:W-:Y:S01]  /*1270*/  ULDC UR4, c[0x0][0x28c] ;  /* 0x0000a30000047ab9 */ /* 0x000fe20000000800 */
[----:B------:R-:W-:Y:S01]  /*1280*/  UMOV UR38, URZ ;  /* 0x0000003f00267c82 */ /* 0x000fe20008000000 */
[----:B------:R-:W-:Y:S01]  /*1290*/  UIADD3 UR4, UR4, 0x3f, URZ ;  /* 0x0000003f04047890 */ /* 0x000fe2000fffe03f */
[----:B------:R-:W-:-:S03]  /*12a0*/  UMOV UR39, URZ ;  /* 0x0000003f00277c82 */ /* 0x000fc60008000000 */
[----:B------:R-:W-:-:S04]  /*12b0*/  USHF.R.S32.HI UR5, URZ, 0x1f, UR4 ;  /* 0x0000001f3f057899 */ /* 0x000fc80008011404 */
[----:B------:R-:W-:-:S04]  /*12c0*/  ULEA.HI UR5, UR5, UR4, URZ, 0x6 ;  /* 0x0000000405057291 */ /* 0x000fc8000f8f303f */
[----:B------:R-:W-:-:S12]  /*12d0*/  USHF.R.S32.HI UR40, URZ, 0x6, UR5 ;  /* 0x000000063f287899 */ /* 0x000fd80008011405 */
.L_x_169:
[----:B------:R-:W-:Y:S01]  /*12e0*/  LOP3.LUT R0, R18, 0x80, RZ, 0xc0, !PT ;  /* 0x0000008012007812 */ /* 0x000fe200078ec0ff */
[----:B---3--:R-:W3:Y:S01]  /*12f0*/  S2UR UR7, SR_CgaCtaId ;  /* 0x00000000000779c3 */ /* 0x008ee20000008800 */
[----:B------:R-:W-:Y:S02]  /*1300*/  UMOV UR6, 0x400 ;  /* 0x0000040000067882 */ /* 0x000fe40000000000 */
[----:B------:R-:W-:-:S06]  /*1310*/  SHF.R.U32.HI R0, RZ, 0x7, R0 ;  /* 0x00000007ff007819 */ /* 0x000fcc0000011600 */
[----:B----4-:R-:W4:Y:S01]  /*1320*/  SHFL.IDX PT, R0, R0, RZ, 0x1f ;  /* 0x00001fff00007589 */ /* 0x010f2200000e0000 */
[----:B---3--:R-:W-:Y:S01]  /*1330*/  ULEA UR6, UR7, UR6, 0x18 ;  /* 0x0000000607067291 */ /* 0x008fe2000f8ec03f */
[----:B----4-:R-:W-:-:S13]  /*1340*/  R2UR UR4, R0 ;  /* 0x00000000000472ca */ /* 0x010fda00000e0000 */
[----:B------:R-:W-:-:S04]  /*1350*/  ULEA.HI UR5, UR4, UR4, URZ, 0x1 ;  /* 0x0000000404057291 */ /* 0x000fc8000f8f083f */
[----:B------:R-:W-:-:S04]  /*1360*/  ULOP3.LUT UR5, UR5, 0xffffe, URZ, 0xc0, !UPT ;  /* 0x000ffffe05057892 */ /* 0x000fc8000f8ec03f */
[----:B------:R-:W-:-:S03]  /*1370*/  UIADD3 UR5, UR4, -UR5, URZ ;  /* 0x8000000504057290 */ /* 0x000fc6000fffe03f */
[----:B------:R-:W-:Y:S01]  /*1380*/  ULDC UR4, c[0x0][0x28c] ;  /* 0x0000a30000047ab9 */ /* 0x000fe20000000800 */
[----:B------:R-:W-:Y:S01]  /*1390*/  ULEA UR5, UR5, UR6, 0xc ;  /* 0x0000000605057291 */ /* 0x000fe2000f8e603f */
[----:B------:R-:W-:-:S03]  /*13a0*/  ISETP.LT.AND P0, PT, RZ, UR4, PT ;  /* 0x00000004ff007c0c */ /* 0x000fc6000bf01270 */
[----:B------:R-:W-:-:S04]  /*13b0*/  UIADD3 UR5, UR5, 0x200, URZ ;  /* 0x0000020005057890 */ /* 0x000fc8000fffe03f */
[----:B------:R-:W-:-:S04]  /*13c0*/  USHF.R.U32.HI UR5, URZ, 0x4, UR5 ;  /* 0x000000043f057899 */ /* 0x000fc80008011605 */
[----:B------:R-:W-:Y:S02]  /*13d0*/  ULOP3.LUT UR41, UR5, 0x3fff, URZ, 0xc0, !UPT ;  /* 0x00003fff05297892 */ /* 0x000fe4000f8ec03f */
[----:B0-----:R-:W-:Y:S10]  /*13e0*/  @P0 BRA `(.L_x_18) ;  /* 0x0000000000400947 */ /* 0x001ff40003800000 */
[----:B------:R-:W-:Y:S01]  /*13f0*/  MOV R0, 0x0 ;  /* 0x0000000000007802 */ /* 0x000fe20000000f00 */
[----:B------:R-:W-:Y:S01]  /*1400*/  ULDC.64 UR4, c[0x4][0x68] ;  /* 0x01001a0000047ab9 */ /* 0x000fe20000000a00 */
[----:B------:R-:W-:Y:S01]  /*1410*/  ULDC.64 UR6, c[0x4][0x8] ;  /* 0x0100020000067ab9 */ /* 0x000fe20000000a00 */
[----:B01----:R-:W-:Y:S01]  /*1420*/  IMAD.U32 R4, RZ, RZ, UR4 ;  /* 0x00000004ff047e24 */ /* 0x003fe2000f8e00ff */
[----:B------:R0:W1:Y:S01]  /*1430*/  LDC.64 R14, c[0x4][R0] ;  /* 0x01000000000e7b82 */ /* 0x0000620000000a00 */
[----:B------:R-:W-:Y:S01]  /*1440*/  IMAD.U32 R5, RZ, RZ, UR5 ;  /* 0x00000005ff057e24 */ /* 0x000fe2000f8e00ff */
[----:B------:R-:W-:Y:S01]  /*1450*/  ULDC.64 UR4, c[0x4][0x70] ;  /* 0x01001c0000047ab9 */ /* 0x000fe20000000a00 */
[----:B------:R-:W-:Y:S02]  /*1460*/  IMAD.U32 R10, RZ, RZ, UR6 ;  /* 0x00000006ff0a7e24 */ /* 0x000fe4000f8e00ff */
[----:B------:R-:W-:Y:S02]  /*1470*/  IMAD.U32 R6, RZ, RZ, UR4 ;  /* 0x00000004ff067e24 */ /* 0x000fe4000f8e00ff */
[----:B------:R-:W-:-:S02]  /*1480*/  IMAD.U32 R7, RZ, RZ, UR5 ;  /* 0x00000005ff077e24 */ /* 0x000fc4000f8e00ff */
[----:B------:R-:W-:Y:S02]  /*1490*/  IMAD.U32 R11, RZ, RZ, UR7 ;  /* 0x00000007ff0b7e24 */ /* 0x000fe4000f8e00ff */
[----:B------:R-:W-:Y:S02]  /*14a0*/  IMAD.MOV.U32 R8, RZ, RZ, 0x1e1 ;  /* 0x000001e1ff087424 */ /* 0x000fe400078e00ff */
[----:B------:R-:W-:Y:S02]  /*14b0*/  IMAD.MOV.U32 R12, RZ, RZ, 0x1 ;  /* 0x00000001ff0c7424 */ /* 0x000fe400078e00ff */
[----:B0-----:R-:W-:-:S07]  /*14c0*/  IMAD.MOV.U32 R13, RZ, RZ, RZ ;  /* 0x000000ffff0d7224 */ /* 0x001fce00078e00ff */
[----:B------:R-:W-:-:S07]  /*14d0*/  LEPC R20, `(.L_x_18) ;  /* 0x000000001014794e */ /* 0x000fce0000000000 */
[----:B-12--5:R-:W-:Y:S05]  /*14e0*/  CALL.ABS.NOINC R14 ;  /* 0x000000000e007343 */ /* 0x026fea0003c00000 */
.L_x_18:
[----:B------:R-:W-:-:S04]  /*14f0*/  LOP3.LUT R0, R19, 0x1, RZ, 0xfc, !PT ;  /* 0x0000000113007812 */ /* 0x000fc800078efcff */
[----:B------:R-:W-:-:S13]  /*1500*/  ISETP.NE.AND P0, PT, R0, 0x3, PT ;  /* 0x000000030000780c */ /* 0x000fda0003f05270 */
[----:B------:R-:W-:Y:S05]  /*1510*/  @!P0 BRA `(.L_x_19) ;  /* 0x0000000000048947 */ /* 0x000fea0003800000 */
[----:B------:R-:W-:Y:S01]  /*1520*/  BPT.TRAP 0x1 ;  /* 0x000000040000795c */ /* 0x000fe20000300000 */
.L_x_19:
[----:B------:R-:W3:Y:S01]  /*1530*/  S2UR UR5, SR_CgaCtaId ;  /* 0x00000000000579c3 */ /* 0x000ee20000008800 */
[----:B------:R-:W-:Y:S01]  /*1540*/  UMOV UR4, 0x400 ;  /* 0x0000040000047882 */ /* 0x000fe20000000000 */
[----:B------:R-:W-:Y:S02]  /*1550*/  IMAD.U32 R0, RZ, RZ, UR38 ;  /* 0x00000026ff007e24 */ /* 0x000fe4000f8e00ff */
[----:B------:R-:W-:-:S03]  /*1560*/  IMAD.U32 R3, RZ, RZ, UR39 ;  /* 0x00000027ff037e24 */ /* 0x000fc6000f8e00ff */
[----:B------:R-:W-:Y:S01]  /*1570*/  SHF.L.U32 R0, R0, 0x1f, RZ ;  /* 0x0000001f00007819 */ /* 0x000fe200000006ff */
[----:B---3--:R-:W-:-:S06]  /*1580*/  ULEA UR4, UR5, UR4, 0x18 ;  /* 0x0000000405047291 */ /* 0x008fcc000f8ec03f */
[----:B------:R-:W-:-:S04]  /*1590*/  IMAD.U32 R6, RZ, RZ, UR4 ;  /* 0x00000004ff067e24 */ /* 0x000fc8000f8e00ff */
[----:B------:R-:W-:-:S04]  /*15a0*/  IMAD R3, R3, 0x8, R6 ;  /* 0x0000000803037824 */ /* 0x000fc800078e0206 */
[----:B------:R3:W4:Y:S01]  /*15b0*/  SYNCS.PHASECHK.TRANS64.TRYWAIT P1, [R3+URZ], R0 ;  /* 0x00000000030075a7 */ /* 0x000722000802017f */
[----:B------:R-:W-:Y:S05]  /*15c0*/  @!P0 BRA `(.L_x_20) ;  /* 0x0000000000048947 */ /* 0x000fea0003800000 */
[----:B------:R-:W-:Y:S01]  /*15d0*/  BPT.TRAP 0x1 ;  /* 0x000000040000795c */ /* 0x000fe20000300000 */
.L_x_20:
[----:B----4-:R-:W-:Y:S05]  /*15e0*/  @P1 BRA `(.L_x_21) ;  /* 0x0000000000081947 */ /* 0x010fea0003800000 */
[----:B------:R-:W4:Y:S02]  /*15f0*/  SYNCS.PHASECHK.TRANS64.TRYWAIT P1, [R3+URZ], R0 ;  /* 0x00000000030075a7 */ /* 0x000f24000802017f */
[----:B----4-:R-:W-:Y:S05]  /*1600*/  @!P1 BRA `(.L_x_22) ;  /* 0x0000005c00849947 */ /* 0x010fea0003800000 */
.L_x_21:
[----:B------:R-:W-:-:S04]  /*1610*/  UISETP.LT.AND UP0, UPT, UR40, 0x1, UPT ;  /* 0x000000012800788c */ /* 0x000fc8000bf01270 */
[----:B------:R-:W-:-:S06]  /*1620*/  USEL UR4, UR40, 0x1, UP0 ;  /* 0x0000000128047887 */ /* 0x000fcc0008000000 */
[----:B---34-:R-:W-:Y:S01]  /*1630*/  IMAD.U32 R0, RZ, RZ, UR4 ;  /* 0x00000004ff007e24 */ /* 0x018fe2000f8e00ff */
[----:B------:R-:W-:Y:S05]  /*1640*/  WARPSYNC.ALL ;  /* 0x0000000000007948 */ /* 0x000fea0003800000 */
[----:B------:R-:W-:-:S04]  /*1650*/  IADD3 R0, -R0, UR40, RZ ;  /* 0x0000002800007c10 */ /* 0x000fc8000fffe1ff */
[----:B------:R-:W-:Y:S02]  /*1660*/  ISETP.GE.AND P1, PT, R0, 0x1, PT ;  /* 0x000000010000780c */ /* 0x000fe40003f26270 */
[----:B------:R-:W-:Y:S01]  /*1670*/  R2UR UR4, R6 ;  /* 0x00000000060472ca */ /* 0x000fe200000e0000 */
[----:B------:R-:W-:Y:S01]  /*1680*/  ULOP3.LUT UR41, UR41, 0x10000, URZ, 0xfc, !UPT ;  /* 0x0001000029297892 */ /* 0x000fe2000f8efc3f */
[----:B------:R-:W-:Y:S01]  /*1690*/  WARPGROUP.ARRIVE ;  /* 0x00000000000079c5 */ /* 0x000fe20000000000 */
[----:B------:R-:W-:Y:S01]  /*16a0*/  UMOV UR5, 0x80000020 ;  /* 0x8000002000057882 */ /* 0x000fe20000000000 */
[----:B------:R-:W-:-:S09]  /*16b0*/  UMOV UR7, 0x80000020 ;  /* 0x8000002000077882 */ /* 0x000fd20000000000 */
[----:B------:R-:W-:-:S04]  /*16c0*/  UIADD3 UR4, UR4, 0x1c200, URZ ;  /* 0x0001c20004047890 */ /* 0x000fc8000fffe03f */
[----:B------:R-:W-:-:S04]  /*16d0*/  USHF.R.U32.HI UR4, URZ, 0x4, UR4 ;  /* 0x000000043f047899 */ /* 0x000fc80008011604 */
[----:B------:R-:W-:-:S04]  /*16e0*/  ULOP3.LUT UR4, UR4, 0x3fff, URZ, 0xc0, !UPT ;  /* 0x00003fff04047892 */ /* 0x000fc8000f8ec03f */
[----:B------:R-:W-:Y:S02]  /*16f0*/  ULOP3.LUT UR9, UR4, 0x10000, URZ, 0xfc, !UPT ;  /* 0x0001000004097892 */ /* 0x000fe4000f8efc3f */
[----:B------:R-:W-:Y:S02]  /*1700*/  ULEA UR4, UR39, UR41, 0x9 ;  /* 0x0000002927047291 */ /* 0x000fe4000f8e483f */
[----:B------:R-:W-:-:S09]  /*1710*/  ULEA UR6, UR39, UR9, 0x9 ;  /* 0x0000000927067291 */ /* 0x000fd2000f8e483f */
[----:B------:R-:W-:Y:S01]  /*1720*/  IGMMA.64x128x32.S8.S8 R24, gdesc[UR4], RZ, !UPT, gsb0 ;  /* 0x03600000041879f1 */ /* 0x000fe2000c0410ff */
[----:B------:R-:W-:Y:S02]  /*1730*/  UIADD3 UR4, UR4, 0x2, URZ ;  /* 0x0000000204047890 */ /* 0x000fe4000fffe03f */
[----:B------:R-:W-:Y:S01]  /*1740*/  UIADD3 UR6, UR6, 0x2, URZ ;  /* 0x0000000206067890 */ /* 0x000fe2000fffe03f */
[----:B------:R-:W-:Y:S01]  /*1750*/  UMOV UR5, 0x80000020 ;  /* 0x8000002000057882 */ /* 0x000fe20000000000 */
[----:B------:R-:W-:Y:S01]  /*1760*/  UMOV UR7, 0x80000020 ;  /* 0x8000002000077882 */ /* 0x000fe20000000000 */
[----:B------:R-:W-:Y:S02]  /*1770*/  WARPGROUP.DEPBAR.LE gsb0, 0x0 ;  /* 0x00008000000079c5 */ /* 0x000fe40000010000 */
[----:B------:R-:W-:-:S06]  /*1780*/  WARPGROUP.ARRIVE ;  /* 0x00000000000079c5 */ /* 0x000fcc0000000000 */
[----:B------:R-:W-:Y:S03]  /*1790*/  IGMMA.64x128x32.S8.S8 R24, gdesc[UR4], R24, gsb0 ;  /* 0x03600000041879f1 */ /* 0x000fe60008041018 */
[----:B------:R-:W-:Y:S02]  /*17a0*/  WARPGROUP.DEPBAR.LE gsb0, 0x0 ;  /* 0x00008000000079c5 */ /* 0x000fe40000010000 */
[----:B------:R-:W-:Y:S05]  /*17b0*/  @!P1 BRA `(.L_x_23) ;  /* 0x0000000000e49947 */ /* 0x000fea0003800000 */
[----:B------:R-:W-:Y:S02]  /*17c0*/  UIADD3 UR4, UR39, 0x1, URZ ;  /* 0x0000000127047890 */ /* 0x000fe4000fffe03f */
[----:B------:R-:W-:Y:S02]  /*17d0*/  IMAD.U32 R3, RZ, RZ, UR39 ;  /* 0x00000027ff037e24 */ /* 0x000fe4000f8e00ff */
[----:B------:R-:W-:-:S04]  /*17e0*/  UISETP.NE.AND UP0, UPT, UR4, 0xe, UPT ;  /* 0x0000000e0400788c */ /* 0x000fc8000bf05270 */
[----:B------:R-:W-:Y:S02]  /*17f0*/  USEL UR5, URZ, 0x1, UP0 ;  /* 0x000000013f057887 */ /* 0x000fe40008000000 */
[----:B------:R-:W-:Y:S02]  /*1800*/  USEL UR8, UR4, URZ, UP0 ;  /* 0x0000003f04087287 */ /* 0x000fe40008000000 */
[----:B------:R-:W-:-:S06]  /*1810*/  ULOP3.LUT UR5, UR38, UR5, URZ, 0x3c, !UPT ;  /* 0x0000000526057292 */ /* 0x000fcc000f8e3c3f */
[----:B------:R-:W-:-:S07]  /*1820*/  IMAD.U32 R7, RZ, RZ, UR5 ;  /* 0x00000005ff077e24 */ /* 0x000fce000f8e00ff */
.L_x_30:
[----:B------:R-:W-:Y:S05]  /*1830*/  @!P0 BRA `(.L_x_24) ;  /* 0x0000000000048947 */ /* 0x000fea0003800000 */
[----:B------:R-:W-:Y:S01]  /*1840*/  BPT.TRAP 0x1 ;  /* 0x000000040000795c */ /* 0x000fe20000300000 */
.L_x_24:
[----:B------:R-:W3:Y:S01]  /*1850*/  S2UR UR5, SR_CgaCtaId ;  /* 0x00000000000579c3 */ /* 0x000ee20000008800 */
[----:B------:R-:W-:Y:S01]  /*1860*/  UMOV UR4, 0x400 ;  /* 0x0000040000047882 */ /* 0x000fe20000000000 */
[----:B01----:R-:W-:Y:S01]  /*1870*/  IMAD.U32 R5, RZ, RZ, UR8 ;  /* 0x00000008ff057e24 */ /* 0x003fe2000f8e00ff */
[----:B------:R-:W-:Y:S01]  /*1880*/  SHF.L.U32 R4, R7, 0x1f, RZ ;  /* 0x0000001f07047819 */ /* 0x000fe200000006ff */
[----:B---3--:R-:W-:-:S06]  /*1890*/  ULEA UR4, UR5, UR4, 0x18 ;  /* 0x0000000405047291 */ /* 0x008fcc000f8ec03f */
[----:B------:R-:W-:-:S04]  /*18a0*/  IMAD.U32 R6, RZ, RZ, UR4 ;  /* 0x00000004ff067e24 */ /* 0x000fc8000f8e00ff */
[----:B------:R-:W-:-:S04]  /*18b0*/  IMAD R5, R5, 0x8, R6 ;  /* 0x0000000805057824 */ /* 0x000fc800078e0206 */
[----:B------:R0:W1:Y:S01]  /*18c0*/  SYNCS.PHASECHK.TRANS64.TRYWAIT P1, [R5+URZ], R4 ;  /* 0x00000004050075a7 */ /* 0x000062000802017f */
[----:B------:R-:W-:Y:S05]  /*18d0*/  @!P0 BRA `(.L_x_25) ;  /* 0x0000000000048947 */ /* 0x000fea0003800000 */
[----:B------:R-:W-:Y:S01]  /*18e0*/  BPT.TRAP 0x1 ;  /* 0x000000040000795c */ /* 0x000fe20000300000 */
.L_x_25:
[----:B-1----:R-:W-:Y:S05]  /*18f0*/  @P1 BRA `(.L_x_26) ;  /* 0x0000000000081947 */ /* 0x002fea0003800000 */
[----:B------:R-:W1:Y:S02]  /*1900*/  SYNCS.PHASECHK.TRANS64.TRYWAIT P1, [R5+URZ], R4 ;  /* 0x00000004050075a7 */ /* 0x000e64000802017f */
[----:B-1----:R-:W-:Y:S05]  /*1910*/  @!P1 BRA `(.L_x_27) ;  /* 0x0000005800d49947 */ /* 0x002fea0003800000 */
.L_x_26:
[----:B------:R-:W-:Y:S01]  /*1920*/  ULEA UR4, UR8, UR41, 0x9 ;  /* 0x0000002908047291 */ /* 0x000fe2000f8e483f */
[----:B------:R-:W-:Y:S01]  /*1930*/  WARPGROUP.ARRIVE ;  /* 0x00000000000079c5 */ /* 0x000fe20000000000 */
[----:B------:R-:W-:Y:S01]  /*1940*/  ULEA UR6, UR8, UR9, 0x9 ;  /* 0x0000000908067291 */ /* 0x000fe2000f8e483f */
[----:B------:R-:W-:Y:S01]  /*1950*/  UMOV UR5, 0x80000020 ;  /* 0x8000002000057882 */ /* 0x000fe20000000000 */
[----:B------:R-:W-:-:S07]  /*1960*/  UMOV UR7, 0x80000020 ;  /* 0x8000002000077882 */ /* 0x000fce0000000000 */
[----:B------:R-:W-:Y:S01]  /*1970*/  IGMMA.64x128x32.S8.S8 R24, gdesc[UR4], R24, gsb0 ;  /* 0x03600000041879f1 */ /* 0x000fe20008041018 */
        /* <DEDUP_REMOVED lines=9> */
[----:B------:R-:W-:Y:S01]  /*1a10*/  BPT.TRAP 0x1 ;  /* 0x000000040000795c */ /* 0x000fe20000300000 */
.L_x_28:
[----:B------:R-:W-:-:S13]  /*1a20*/  ISETP.NE.AND P1, PT, R91, RZ, PT ;  /* 0x000000ff5b00720c */ /* 0x000fda0003f25270 */
[----:B01----:R-:W-:-:S04]  /*1a30*/  @P1 IMAD R4, R3, 0x8, R6 ;  /* 0x0000000803041824 */ /* 0x003fc800078e0206 */
[----:B------:R-:W-:-:S05]  /*1a40*/  @P1 VIADD R5, R4, 0x70 ;  /* 0x0000007004051836 */ /* 0x000fca0000000000 */
[----:B------:R-:W-:-:S04]  /*1a50*/  @P1 PRMT R5, R22, 0x654, R5 ;  /* 0x0000065416051816 */ /* 0x000fc80000000005 */
[----:B------:R0:W-:Y:S01]  /*1a60*/  @P1 SYNCS.ARRIVE.TRANS64.RED.A1T0 RZ, [R5+URZ], RZ ;  /* 0x000000ff05ff19a7 */ /* 0x0001e2000810043f */
[----:B------:R-:W-:-:S13]  /*1a70*/  ISETP.GT.U32.AND P1, PT, R19, 0x1, PT ;  /* 0x000000011300780c */ /* 0x000fda0003f24070 */
[----:B0-----:R-:W-:Y:S05]  /*1a80*/  @P1 BRA `(.L_x_29) ;  /* 0x0000000000041947 */ /* 0x001fea0003800000 */
[----:B------:R-:W-:Y:S01]  /*1a90*/  BPT.TRAP 0x1 ;  /* 0x000000040000795c */ /* 0x000fe20000300000 */
.L_x_29:
[----:B------:R-:W-:Y:S01]  /*1aa0*/  UIADD3 UR8, UR8, 0x1, URZ ;  /* 0x0000000108087890 */ /* 0x000fe2000fffe03f */
[C---:B------:R-:W-:Y:S01]  /*1ab0*/  ISETP.GT.AND P2, PT, R0.reuse, 0x1, PT ;  /* 0x000000010000780c */ /* 0x040fe20003f44270 */
[----:B------:R-:W-:Y:S02]  /*1ac0*/  VIADD R3, R3, 0x1 ;  /* 0x0000000103037836 */ /* 0x000fe40000000000 */
[----:B------:R-:W-:Y:S01]  /*1ad0*/  UISETP.NE.AND UP0, UPT, UR8, 0xe, UPT ;  /* 0x0000000e0800788c */ /* 0x000fe2000bf05270 */
[----:B------:R-:W-:Y:S02]  /*1ae0*/  VIADD R0, R0, 0xffffffff ;  /* 0xffffffff00007836 */ /* 0x000fe40000000000 */
[C---:B------:R-:W-:Y:S01]  /*1af0*/  ISETP.NE.AND P1, PT, R3.reuse, 0xe, PT ;  /* 0x0000000e0300780c */ /* 0x040fe20003f25270 */
[----:B------:R-:W-:Y:S02]  /*1b00*/  USEL UR4, URZ, 0x1, UP0 ;  /* 0x000000013f047887 */ /* 0x000fe40008000000 */
[----:B------:R-:W-:Y:S01]  /*1b10*/  USEL UR8, UR8, URZ, UP0 ;  /* 0x0000003f08087287 */ /* 0x000fe20008000000 */
[----:B------:R-:W-:-:S03]  /*1b20*/  SEL R3, R3, RZ, P1 ;  /* 0x000000ff03037207 */ /* 0x000fc60000800000 */
[----:B------:R-:W-:Y:S01]  /*1b30*/  LOP3.LUT R7, R7, UR4, RZ, 0x3c, !PT ;  /* 0x0000000407077c12 */ /* 0x000fe2000f8e3cff */
[----:B------:R-:W-:Y:S07]  /*1b40*/  @P2 BRA `(.L_x_30) ;  /* 0xfffffffc00382947 */ /* 0x000fee000383ffff */
.L_x_23:
[----:B------:R-:W3:Y:S02]  /*1b50*/  LDC R0, c[0x0][0x28c] ;  /* 0x0000a300ff007b82 */ /* 0x000ee40000000800 */
[----:B---3--:R-:W-:-:S13]  /*1b60*/  ISETP.GE.AND P1, PT, R0, 0x1, PT ;  /* 0x000000010000780c */ /* 0x008fda0003f26270 */
[----:B------:R-:W-:Y:S05]  /*1b70*/  @!P1 BRA `(.L_x_31) ;  /* 0x0000000000549947 */ /* 0x000fea0003800000 */
[----:B------:R-:W-:Y:S05]  /*1b80*/  @!P0 BRA `(.L_x_32) ;  /* 0x0000000000048947 */ /* 0x000fea0003800000 */
[----:B------:R-:W-:Y:S01]  /*1b90*/  BPT.TRAP 0x1 ;  /* 0x000000040000795c */ /* 0x000fe20000300000 */
.L_x_32:
[----:B------:R-:W-:Y:S01]  /*1ba0*/  ISETP.NE.AND P1, PT, R91, RZ, PT ;  /* 0x000000ff5b00720c */ /* 0x000fe20003f25270 */
[----:B------:R-:W-:Y:S01]  /*1bb0*/  BSSY B0, `(.L_x_33) ;  /* 0x000000f000007945 */ /* 0x000fe20003800000 */
[----:B------:R-:W-:-:S11]  /*1bc0*/  ISETP.GT.U32.AND P0, PT, R19, 0x1, PT ;  /* 0x000000011300780c */ /* 0x000fd60003f04070 */
[----:B------:R-:W-:Y:S05]  /*1bd0*/  @!P1 BRA `(.L_x_34) ;  /* 0x0000000000309947 */ /* 0x000fea0003800000 */
[----:B------:R-:W-:-:S04]  /*1be0*/  UISETP.LT.AND UP0, UPT, UR40, 0x1, UPT ;  /* 0x000000012800788c */ /* 0x000fc8000bf01270 */
[----:B------:R-:W-:-:S04]  /*1bf0*/  USEL UR6, UR40, 0x1, UP0 ;  /* 0x0000000128067887 */ /* 0x000fc80008000000 */
[----:B------:R-:W-:-:S04]  /*1c00*/  UIADD3 UR6, UR39, UR40, -UR6 ;  /* 0x0000002827067290 */ /* 0x000fc8000fffe806 */
[----:B------:R-:W-:-:S04]  /*1c10*/  USHF.R.U32.HI UR4, URZ, 0x1, UR6 ;  /* 0x000000013f047899 */ /* 0x000fc80008011606 */
[----:B------:R-:W-:-:S04]  /*1c20*/  UIMAD.WIDE.U32 UR4, UR4, -0x6db6db6d, URZ ;  /* 0x92492493040478a5 */ /* 0x000fc8000f8e003f */
[----:B------:R-:W-:-:S04]  /*1c30*/  USHF.R.U32.HI UR4, URZ, 0x2, UR5 ;  /* 0x000000023f047899 */ /* 0x000fc80008011605 */
[----:B------:R-:W-:-:S06]  /*1c40*/  UIMAD UR6, UR4, -0xe, UR6 ;  /* 0xfffffff2040678a4 */ /* 0x000fcc000f8e0206 */
[----:B------:R-:W-:-:S04]  /*1c50*/  IMAD.U32 R3, RZ, RZ, UR6 ;  /* 0x00000006ff037e24 */ /* 0x000fc8000f8e00ff */
[----:B------:R-:W-:-:S04]  /*1c60*/  IMAD R0, R3, 0x8, R6 ;  /* 0x0000000803007824 */ /* 0x000fc800078e0206 */
[----:B------:R-:W-:-:S05]  /*1c70*/  VIADD R3, R0, 0x70 ;  /* 0x0000007000037836 */ /* 0x000fca0000000000 */
[----:B------:R-:W-:-:S04]  /*1c80*/  PRMT R3, R22, 0x654, R3 ;  /* 0x0000065416037816 */ /* 0x000fc80000000003 */
[----:B------:R3:W-:Y:S03]  /*1c90*/  SYNCS.ARRIVE.TRANS64.RED.A1T0 RZ, [R3+URZ], RZ ;  /* 0x000000ff03ff79a7 */ /* 0x0007e6000810043f */
.L_x_34:
[----:B------:R-:W-:Y:S05]  /*1ca0*/  BSYNC B0 ;  /* 0x0000000000007941 */ /* 0x000fea0003800000 */
.L_x_33:
[----:B------:R-:W-:Y:S05]  /*1cb0*/  @P0 BRA `(.L_x_31) ;  /* 0x0000000000040947 */ /* 0x000fea0003800000 */
[----:B------:R-:W-:Y:S01]  /*1cc0*/  BPT.TRAP 0x1 ;  /* 0x000000040000795c */ /* 0x000fe20000300000 */
.L_x_31:
[----:B------:R-:W4:Y:S01]  /*1cd0*/  LDC R7, c[0x0][0x288] ;  /* 0x0000a200ff077b82 */ /* 0x000f220000000800 */
[--C-:B------:R-:W-:Y:S01]  /*1ce0*/  SHF.R.U32.HI R0, RZ, 0x2, R18.reuse ;  /* 0x00000002ff007819 */ /* 0x100fe20000011612 */
[----:B------:R-:W-:Y:S01]  /*1cf0*/  IMAD.SHL.U32 R93, R93, 0x80, RZ ;  /* 0x000000805d5d7824 */ /* 0x000fe200078e00ff */
[----:B01----:R-:W-:Y:S01]  /*1d00*/  SHF.R.U32.HI R5, RZ, 0x7, R18 ;  /* 0x00000007ff057819 */ /* 0x003fe20000011612 */
[----:B------:R-:W-:Y:S01]  /*1d10*/  UIADD3 UR39, UR40, UR39, URZ ;  /* 0x0000002728277290 */ /* 0x000fe2000fffe03f */
[----:B------:R-:W-:Y:S01]  /*1d20*/  LOP3.LUT R4, R18, 0x60, RZ, 0xc0, !PT ;  /* 0x0000006012047812 */ /* 0x000fe200078ec0ff */
[----:B------:R-:W-:Y:S01]  /*1d30*/  ULDC UR7, c[0x0][0x284] ;  /* 0x0000a10000077ab9 */ /* 0x000fe20000000800 */
[----:B---3--:R-:W-:Y:S01]  /*1d40*/  LOP3.LUT R3, R0, 0x7, RZ, 0xc0, !PT ;  /* 0x0000000700037812 */ /* 0x008fe200078ec0ff */
[----:B------:R-:W-:Y:S01]  /*1d50*/  UISETP.GT.U32.AND UP0, UPT, UR39, 0xd, UPT ;  /* 0x0000000d2700788c */ /* 0x000fe2000bf04070 */
[----:B------:R-:W-:Y:S01]  /*1d60*/  LOP3.LUT R0, R5, 0x1, RZ, 0xc0, !PT ;  /* 0x0000000105007812 */ /* 0x000fe200078ec0ff */
[----:B------:R-:W-:Y:S01]  /*1d70*/  USHF.R.U32.HI UR4, URZ, 0x1, UR39 ;  /* 0x000000013f047899 */ /* 0x000fe20008011627 */
[----:B------:R-:W-:Y:S01]  /*1d80*/  SHF.R.U32.HI R6, RZ, 0x1, R4 ;  /* 0x00000001ff067819 */ /* 0x000fe20000011604 */
[----:B------:R-:W-:Y:S01]  /*1d90*/  UISETP.LT.U32.AND UP0, UPT, UR40, 0xe, UP0 ;  /* 0x0000000e2800788c */ /* 0x000fe20008701070 */
[----:B------:R-:W-:Y:S01]  /*1da0*/  LOP3.LUT R4, R18, 0x3, RZ, 0xc0, !PT ;  /* 0x0000000312047812 */ /* 0x000fe200078ec0ff */
[----:B------:R-:W-:Y:S01]  /*1db0*/  IMAD.SHL.U32 R8, R0, 0x40, RZ ;  /* 0x0000004000087824 */ /* 0x000fe200078e00ff */
[--C-:B------:R-:W-:Y:S01]  /*1dc0*/  IADD3 R5, RZ, -R6, -R3.reuse ;  /* 0x80000006ff057210 */ /* 0x100fe20007ffe803 */
[----:B------:R-:W-:Y:S01]  /*1dd0*/  UISETP.GE.U32.AND UP1, UPT, UR40, 0xe, UPT ;  /* 0x0000000e2800788c */ /* 0x000fe2000bf26070 */
[----:B------:R-:W-:Y:S01]  /*1de0*/  SHF.R.S32.HI R14, RZ, 0x1f, R90 ;  /* 0x0000001fff0e7819 */ /* 0x000fe2000001145a */
[----:B------:R-:W-:Y:S01]  /*1df0*/  ULDC.64 UR8, c[0x0][0x5d0] ;  /* 0x0001740000087ab9 */ /* 0x000fe20000000a00 */
[----:B------:R-:W-:Y:S01]  /*1e00*/  LOP3.LUT R3, R8, 0x40, R3, 0xe2, !PT ;  /* 0x0000004008037812 */ /* 0x000fe200078ee203 */
[----:B------:R-:W-:Y:S01]  /*1e10*/  IMAD.SHL.U32 R8, R18, 0x2, RZ ;  /* 0x0000000212087824 */ /* 0x000fe200078e00ff */
[----:B------:R-:W-:Y:S01]  /*1e20*/  UIMAD.WIDE.U32 UR4, UR4, -0x6db6db6d, URZ ;  /* 0x92492493040478a5 */ /* 0x000fe2000f8e003f */
[----:B------:R-:W-:Y:S01]  /*1e30*/  IMAD R0, R0, -0x40, R5 ;  /* 0xffffffc000007824 */ /* 0x000fe200078e0205 */
[----:B------:R-:W-:Y:S01]  /*1e40*/  USEL UR6, URZ, 0x1, !UP0 ;  /* 0x000000013f067887 */ /* 0x000fe2000c000000 */
[----:B----4-:R-:W-:Y:S01]  /*1e50*/  IMAD R12, R4, -0x2, R7 ;  /* 0xfffffffe040c7824 */ /* 0x010fe200078e0207 */
[C---:B------:R-:W-:Y:S01]  /*1e60*/  ISETP.GE.AND P0, PT, R93.reuse, R7, PT ;  /* 0x000000075d00720c */ /* 0x040fe20003f06270 */
[----:B------:R-:W-:Y:S01]  /*1e70*/  IMAD.SHL.U32 R7, R92, 0x80, RZ ;  /* 0x000000805c077824 */ /* 0x000fe200078e00ff */
[----:B------:R-:W-:Y:S01]  /*1e80*/  LOP3.LUT R8, R93, 0x6, R8, 0xf8, !PT ;  /* 0x000000065d087812 */ /* 0x000fe200078ef808 */
[----:B------:R-:W-:Y:S01]  /*1e90*/  IMAD R5, R14, UR8, RZ ;  /* 0x000000080e057c24 */ /* 0x000fe2000f8e02ff */
[----:B------:R-:W-:Y:S01]  /*1ea0*/  USHF.R.U32.HI UR4, URZ, 0x2, UR5 ;  /* 0x000000023f047899 */ /* 0x000fe20008011605 */
[----:B------:R-:W-:Y:S01]  /*1eb0*/  IMAD.WIDE R10, R92, 0x80, RZ ;  /* 0x000000805c0a7825 */ /* 0x000fe200078e02ff */
[C---:B------:R-:W-:Y:S01]  /*1ec0*/  ISETP.GE.OR P0, PT, R7.reuse, UR7, P0 ;  /* 0x0000000707007c0c */ /* 0x040fe20008706670 */
[----:B------:R-:W-:Y:S01]  /*1ed0*/  ULOP3.LUT UR38, UR38, UR6, URZ, 0x3c, !UPT ;  /* 0x0000000626267292 */ /* 0x000fe2000f8e3c3f */
[----:B------:R-:W-:Y:S01]  /*1ee0*/  SHF.R.S32.HI R9, RZ, 0x1f, R8 ;  /* 0x0000001fff097819 */ /* 0x000fe20000011408 */
[C---:B------:R-:W-:Y:S01]  /*1ef0*/  IMAD R13, R90.reuse, UR9, R5 ;  /* 0x000000095a0d7c24 */ /* 0x040fe2000f8e0205 */
[----:B------:R-:W-:Y:S01]  /*1f00*/  UIMAD UR39, UR4, -0xe, UR39 ;  /* 0xfffffff2042778a4 */ /* 0x000fe2000f8e0227 */
[----:B------:R-:W-:Y:S01]  /*1f10*/  IADD3 R96, -R7, UR7, R0 ;  /* 0x0000000707607c10 */ /* 0x000fe2000fffe100 */
[----:B------:R-:W-:Y:S01]  /*1f20*/  @UP1 ULOP3.LUT UR38, UR38, 0x1, UR4, 0x78, !UPT ;  /* 0x0000000126261892 */ /* 0x000fe2000f8e7804 */
[----:B------:R-:W-:Y:S01]  /*1f30*/  IMAD.WIDE.U32 R4, R90, UR8, R8 ;  /* 0x000000085a047c25 */ /* 0x000fe2000f8e0008 */
[----:B------:R-:W-:-:S03]  /*1f40*/  LOP3.LUT R97, R10, R3, R6, 0xfe, !PT ;  /* 0x000000030a617212 */ /* 0x000fc600078efe06 */
[----:B------:R-:W-:Y:S02]  /*1f50*/  IMAD.IADD R5, R5, 0x1, R13 ;  /* 0x0000000105057824 */ /* 0x000fe400078e020d */
[----:B------:R-:W-:Y:S02]  /*1f60*/  IMAD.IADD R3, R12, 0x1, -R93 ;  /* 0x000000010c037824 */ /* 0x000fe400078e0a5d */
[----:B------:R-:W-:Y:S01]  /*1f70*/  IMAD.MOV.U32 R0, RZ, RZ, -0x1 ;  /* 0xffffffffff007424 */ /* 0x000fe200078e00ff */
[----:B------:R-:W-:Y:S06]  /*1f80*/  @P0 BRA `(.L_x_35) ;  /* 0x0000003000a00947 */ /* 0x000fec0003800000 */
[----:B------:R-:W0:Y:S01]  /*1f90*/  LDC.64 R12, c[0x0][0x5c8] ;  /* 0x00017200ff0c7b82 */ /* 0x000e220000000a00 */
[----:B------:R-:W-:Y:S01]  /*1fa0*/  ULDC.64 UR4, c[0x0][0x5c0] ;  /* 0x0001700000047ab9 */ /* 0x000fe20000000a00 */
[----:B------:R-:W-:Y:S01]  /*1fb0*/  BSSY B0, `(.L_x_35) ;  /* 0x0000325000007945 */ /* 0x000fe20003800000 */
[-C--:B0-----:R-:W-:Y:S02]  /*1fc0*/  IMAD R6, R11, R12.reuse, RZ ;  /* 0x0000000c0b067224 */ /* 0x081fe400078e02ff */
[----:B------:R-:W-:-:S04]  /*1fd0*/  IMAD.WIDE.U32 R4, R97, R12, R4 ;  /* 0x0000000c61047225 */ /* 0x000fc800078e0004 */
[----:B------:R-:W-:Y:S01]  /*1fe0*/  IMAD R7, R97, R13, R6 ;  /* 0x0000000d61077224 */ /* 0x000fe200078e0206 */
[----:B------:R-:W-:-:S03]  /*1ff0*/  IADD3 R4, P0, R4, UR4, RZ ;  /* 0x0000000404047c10 */ /* 0x000fc6000ff1e0ff */
[----:B------:R-:W-:Y:S01]  /*2000*/  IMAD.IADD R7, R5, 0x1, R7 ;  /* 0x0000000105077824 */ /* 0x000fe200078e0207 */
[----:B------:R-:W-:-:S04]  /*2010*/  LEA R6, P1, R12, R4, 0x3 ;  /* 0x000000040c067211 */ /* 0x000fc800078218ff */
[----:B------:R-:W-:Y:S02]  /*2020*/  IADD3.X R5, R7, UR5, RZ, P0, !PT ;  /* 0x0000000507057c10 */ /* 0x000fe400087fe4ff */
[----:B-----5:R-:W-:Y:S02]  /*2030*/  ISETP.NE.AND P0, PT, R88, RZ, PT ;  /* 0x000000ff5800720c */ /* 0x020fe40003f05270 */
[----:B------:R-:W-:-:S11]  /*2040*/  LEA.HI.X R7, R12, R5, R13, 0x3, P1 ;  /* 0x000000050c077211 */ /* 0x000fd600008f1c0d */
[----:B------:R-:W-:Y:S05]  /*2050*/  @!P0 BRA `(.L_x_36) ;  /* 0x0000002400608947 */ /* 0x000fea0003800000 */
[----:B------:R-:W0:Y:S01]  /*2060*/  LDC.64 R92, c[0x0][0x5b0] ;  /* 0x00016c00ff5c7b82 */ /* 0x000e220000000a00 */
[----:B------:R-:W-:Y:S01]  /*2070*/  ULDC.64 UR4, c[0x0][0x5b8] ;  /* 0x00016e0000047ab9 */ /* 0x000fe20000000a00 */
[----:B------:R-:W-:Y:S01]  /*2080*/  ISETP.GE.AND P1, PT, R96, 0x1, PT ;  /* 0x000000016000780c */ /* 0x000fe20003f26270 */
[----:B------:R-:W-:Y:S01]  /*2090*/  IMAD R13, R14, UR4, RZ ;  /* 0x000000040e0d7c24 */ /* 0x000fe2000f8e02ff */
[----:B------:R-:W-:Y:S01]  /*20a0*/  BSSY B1, `(.L_x_37) ;  /* 0x000000e000017945 */ /* 0x000fe20003800000 */
[C---:B------:R-:W-:Y:S01]  /*20b0*/  IMAD.WIDE.U32 R14, R90.reuse, UR4, R8 ;  /* 0x000000045a0e7c25 */ /* 0x040fe2000f8e0008 */
[----:B------:R-:W-:Y:S02]  /*20c0*/  ISETP.LT.OR P2, PT, R3, 0x1, !P1 ;  /* 0x000000010300780c */ /* 0x000fe40004f41670 */
[----:B------:R-:W1:Y:S01]  /*20d0*/  LDC.64 R94, c[0x0][0x5a8] ;  /* 0x00016a00ff5e7b82 */ /* 0x000e620000000a00 */
[----:B------:R-:W-:Y:S02]  /*20e0*/  IMAD R13, R90, UR5, R13 ;  /* 0x000000055a0d7c24 */ /* 0x000fe4000f8e020d */
[----:B------:R-:W-:-:S02]  /*20f0*/  IMAD.MOV.U32 R12, RZ, RZ, R14 ;  /* 0x000000ffff0c7224 */ /* 0x000fc400078e000e */
[----:B------:R-:W-:Y:S02]  /*2100*/  IMAD.IADD R13, R15, 0x1, R13 ;  /* 0x000000010f0d7824 */ /* 0x000fe400078e020d */
[-C--:B0-----:R-:W-:Y:S02]  /*2110*/  IMAD R10, R11, R92.reuse, RZ ;  /* 0x0000005c0b0a7224 */ /* 0x081fe400078e02ff */
[----:B------:R-:W-:-:S04]  /*2120*/  IMAD.WIDE.U32 R8, R97, R92, R12 ;  /* 0x0000005c61087225 */ /* 0x000fc800078e000c */
[----:B------:R-:W-:Y:S01]  /*2130*/  IMAD R21, R97, R93, R10 ;  /* 0x0000005d61157224 */ /* 0x000fe200078e020a */
[----:B-1----:R-:W-:-:S04]  /*2140*/  IADD3 R8, P0, R8, R94, RZ ;  /* 0x0000005e08087210 */ /* 0x002fc80007f1e0ff */
[----:B------:R-:W-:Y:S01]  /*2150*/  IADD3.X R9, R95, R9, R21, P0, !PT ;  /* 0x000000095f097210 */ /* 0x000fe200007fe415 */
[----:B------:R-:W-:Y:S08]  /*2160*/  @P2 BRA `(.L_x_38) ;  /* 0x0000000000042947 */ /* 0x000ff00003800000 */
[----:B--2---:R0:W5:Y:S02]  /*2170*/  LDG.E.U8 R89, desc[UR36][R8.64] ;  /* 0x0000002408597981 */ /* 0x004164000c1e1100 */
.L_x_38:
[----:B------:R-:W-:Y:S05]  /*2180*/  BSYNC B1 ;  /* 0x0000000000017941 */ /* 0x000fea0003800000 */
.L_x_37:
[----:B-----5:R-:W-:Y:S01]  /*2190*/  LOP3.LUT R10, R89, 0xffff, RZ, 0xc0, !PT ;  /* 0x0000ffff590a7812 */ /* 0x020fe200078ec0ff */
[----:B------:R-:W-:Y:S01]  /*21a0*/  BSSY B1, `(.L_x_39) ;  /* 0x0000010000017945 */ /* 0x000fe20003800000 */
[----:B------:R-:W-:Y:S02]  /*21b0*/  SHF.L.U64.HI R11, R92, 0x3, R93 ;  /* 0x000000035c0b7819 */ /* 0x000fe4000001025d */
[----:B------:R-:W-:Y:S01]  /*21c0*/  PRMT R15, R10, 0x8880, RZ ;  /* 0x000088800a0f7816 */ /* 0x000fe200000000ff */
[----:B------:R-:W-:Y:S01]  /*21d0*/  IMAD.SHL.U32 R10, R92, 0x8, RZ ;  /* 0x000000085c0a7824 */ /* 0x000fe200078e00ff */
[----:B------:R-:W-:-:S03]  /*21e0*/  ISETP.GE.AND P0, PT, R96, 0x9, PT ;  /* 0x000000096000780c */ /* 0x000fc60003f06270 */
[----:B------:R-:W-:Y:S02]  /*21f0*/  IMAD R20, R15, R88, RZ ;  /* 0x000000580f147224 */ /* 0x000fe400078e02ff */
[----:B------:R-:W-:-:S04]  /*2200*/  IMAD.WIDE.U32 R10, R97, R92, R10 ;  /* 0x0000005c610a7225 */ /* 0x000fc800078e000a */
[----:B------:R-:W-:Y:S01]  /*2210*/  @!P2 IMAD R15, R24, R23, R20 ;  /* 0x00000017180fa224 */ /* 0x000fe200078e0214 */
[----:B------:R-:W-:Y:S01]  /*2220*/  IADD3 R10, P3, P4, R14, R94, R10 ;  /* 0x0000005e0e0a7210 */ /* 0x000fe20007c7e00a */
[----:B------:R-:W-:-:S03]  /*2230*/  IMAD.IADD R14, R21, 0x1, R11 ;  /* 0x00000001150e7824 */ /* 0x000fc600078e020b */
[----:B------:R1:W-:Y:S01]  /*2240*/  @!P2 STG.E.U8 desc[UR36][R4.64], R15 ;  /* 0x0000000f0400a986 */ /* 0x0003e2000c101124 */
[----:B------:R-:W-:-:S13]  /*2250*/  ISETP.LT.OR P2, PT, R3, 0x2, !P1 ;  /* 0x000000020300780c */ /* 0x000fda0004f41670 */
[----:B-1----:R-:W-:Y:S05]  /*2260*/  @P2 BRA `(.L_x_40) ;  /* 0x00000000000c2947 */ /* 0x002fea0003800000 */
[----:B--2---:R-:W2:Y:S02]  /*2270*/  LDG.E.U8 R89, desc[UR36][R8.64+0x1] ;  /* 0x0000012408597981 */ /* 0x004ea4000c1e1100 */
[----:B--2---:R-:W-:-:S05]  /*2280*/  PRMT R15, R89, 0x8880, RZ ;  /* 0x00008880590f7816 */ /* 0x004fca00000000ff */
[----:B------:R-:W-:-:S07]  /*2290*/  IMAD R20, R15, R88, RZ ;  /* 0x000000580f147224 */ /* 0x000fce00078e02ff */
.L_x_40:
[----:B------:R-:W-:Y:S05]  /*22a0*/  BSYNC B1 ;  /* 0x0000000000017941 */ /* 0x000fea0003800000 */
.L_x_39:
[----:B------:R-:W-:Y:S01]  /*22b0*/  IADD3.X R11, R13, R95, R14, P3, P4 ;  /* 0x0000005f0d0b7210 */ /* 0x000fe20001fe840e */
[----:B------:R-:W-:Y:S01]  /*22c0*/  @!P2 IMAD R25, R25, R23, R20 ;  /* 0x000000171919a224 */ /* 0x000fe200078e0214 */
[C---:B------:R-:W-:Y:S01]  /*22d0*/  ISETP.LT.OR P3, PT, R3.reuse, 0x1, !P0 ;  /* 0x000000010300780c */ /* 0x040fe20004761670 */
[----:B------:R-:W-:Y:S01]  /*22e0*/  BSSY B1, `(.L_x_41) ;  /* 0x0000008000017945 */ /* 0x000fe20003800000 */
[C---:B------:R-:W-:Y:S02]  /*22f0*/  ISETP.LT.OR P4, PT, R3.reuse, 0x9, !P1 ;  /* 0x000000090300780c */ /* 0x040fe40004f81670 */
[----:B------:R1:W-:Y:S01]  /*2300*/  @!P2 STG.E.U8 desc[UR36][R4.64+0x1], R25 ;  /* 0x000001190400a986 */ /* 0x0003e2000c101124 */
[----:B------:R-:W-:-:S08]  /*2310*/  ISETP.LT.OR P2, PT, R3, 0x2, !P0 ;  /* 0x000000020300780c */ /* 0x000fd00004741670 */
[----:B------:R-:W-:Y:S05]  /*2320*/  @P3 BRA `(.L_x_42) ;  /* 0x00000000000c3947 */ /* 0x000fea0003800000 */
[----:B--2---:R-:W2:Y:S02]  /*2330*/  LDG.E.U8 R89, desc[UR36][R10.64] ;  /* 0x000000240a597981 */ /* 0x004ea4000c1e1100 */
[----:B--2---:R-:W-:-:S05]  /*2340*/  PRMT R13, R89, 0x8880, RZ ;  /* 0x00008880590d7816 */ /* 0x004fca00000000ff */
[----:B------:R-:W-:-:S07]  /*2350*/  IMAD R20, R13, R88, RZ ;  /* 0x000000580d147224 */ /* 0x000fce00078e02ff */
.L_x_42:
[----:B------:R-:W-:Y:S05]  /*2360*/  BSYNC B1 ;  /* 0x0000000000017941 */ /* 0x000fea0003800000 */
.L_x_41:
[----:B------:R-:W-:Y:S01]  /*2370*/  @!P3 IMAD R13, R26, R23, R20 ;  /* 0x000000171a0db224 */ /* 0x000fe200078e0214 */
[----:B------:R-:W-:Y:S04]  /*2380*/  BSSY B1, `(.L_x_43) ;  /* 0x0000006000017945 */ /* 0x000fe80003800000 */
[----:B------:R3:W-:Y:S01]  /*2390*/  @!P3 STG.E.U8 desc[UR36][R6.64], R13 ;  /* 0x0000000d0600b986 */ /* 0x0007e2000c101124 */
[----:B------:R-:W-:Y:S05]  /*23a0*/  @P2 BRA `(.L_x_44) ;  /* 0x00000000000c2947 */ /* 0x000fea0003800000 */
[----:B--2---:R-:W3:Y:S02]  /*23b0*/  LDG.E.U8 R89, desc[UR36][R10.64+0x1] ;  /* 0x000001240a597981 */ /* 0x004ee4000c1e1100 */
[----:B---3--:R-:W-:-:S05]  /*23c0*/  PRMT R13, R89, 0x8880, RZ ;  /* 0x00008880590d7816 */ /* 0x008fca00000000ff */
[----:B------:R-:W-:-:S07]  /*23d0*/  IMAD R20, R13, R88, RZ ;  /* 0x000000580d147224 */ /* 0x000fce00078e02ff */
.L_x_44:
[----:B------:R-:W-:Y:S05]  /*23e0*/  BSYNC B1 ;  /* 0x0000000000017941 */ /* 0x000fea0003800000 */
.L_x_43:
[----:B------:R-:W-:Y:S01]  /*23f0*/  @!P2 IMAD R27, R27, R23, R20 ;  /* 0x000000171b1ba224 */ /* 0x000fe200078e0214 */
[----:B------:R-:W-:Y:S04]  /*2400*/  BSSY B1, `(.L_x_45) ;  /* 0x0000006000017945 */ /* 0x000fe80003800000 */
[----:B------:R4:W-:Y:S01]  /*2410*/  @!P2 STG.E.U8 desc[UR36][R6.64+0x1], R27 ;  /* 0x0000011b0600a986 */ /* 0x0009e2000c101124 */
[----:B------:R-:W-:Y:S05]  /*2420*/  @P4 BRA `(.L_x_46) ;  /* 0x00000000000c4947 */ /* 0x000fea0003800000 */
[----:B--2---:R-:W3:Y:S02]  /*2430*/  LDG.E.U8 R89, desc[UR36][R8.64+0x8] ;  /* 0x0000082408597981 */ /* 0x004ee4000c1e1100 */
[----:B---3--:R-:W-:-:S05]  /*2440*/  PRMT R13, R89, 0x8880, RZ ;  /* 0x00008880590d7816 */ /* 0x008fca00000000ff */
[----:B------:R-:W-:-:S07]  /*2450*/  IMAD R20, R13, R88, RZ ;  /* 0x000000580d147224 */ /* 0x000fce00078e02ff */
.L_x_46:
[----:B------:R-:W-:Y:S05]  /*2460*/  BSYNC B1 ;  /* 0x0000000000017941 */ /* 0x000fea0003800000 */
.L_x_45:
[C---:B------:R-:W-:Y:S01]  /*2470*/  ISETP.LT.OR P2, PT, R3.reuse, 0xa, !P1 ;  /* 0x0000000a0300780c */ /* 0x040fe20004f41670 */
[----:B---3--:R-:W-:Y:S01]  /*2480*/  @!P4 IMAD R13, R28, R23, R20 ;  /* 0x000000171c0dc224 */ /* 0x008fe200078e0214 */
[----:B------:R-:W-:Y:S01]  /*2490*/  BSSY B1, `(.L_x_47) ;  /* 0x0000008000017945 */ /* 0x000fe20003800000 */
[----:B------:R-:W-:-:S03]  /*24a0*/  ISETP.LT.OR P3, PT, R3, 0x9, !P0 ;  /* 0x000000090300780c */ /* 0x000fc60004761670 */
[----:B------:R3:W-:Y:S01]  /*24b0*/  @!P4 STG.E.U8 desc[UR36][R4.64+0x8], R13 ;  /* 0x0000080d0400c986 */ /* 0x0007e2000c101124 */
[----:B------:R-:W-:-:S06]  /*24c0*/  ISETP.LT.OR P4, PT, R3, 0xa, !P0 ;  /* 0x0000000a0300780c */ /* 0x000fcc0004781670 */
[----:B------:R-:W-:Y:S07]  /*24d0*/  @P2 BRA `(.L_x_48) ;  /* 0x00000000000c2947 */ /* 0x000fee0003800000 */
[----:B--2---:R-:W3:Y:S02]  /*24e0*/  LDG.E.U8 R89, desc[UR36][R8.64+0x9] ;  /* 0x0000092408597981 */ /* 0x004ee4000c1e1100 */
[----:B---3--:R-:W-:-:S05]  /*24f0*/  PRMT R13, R89, 0x8880, RZ ;  /* 0x00008880590d7816 */ /* 0x008fca00000000ff */
[----:B------:R-:W-:-:S07]  /*2500*/  IMAD R20, R13, R88, RZ ;  /* 0x000000580d147224 */ /* 0x000fce00078e02ff */
.L_x_48:
[----:B------:R-:W-:Y:S05]  /*2510*/  BSYNC B1 ;  /* 0x0000000000017941 */ /* 0x000fea0003800000 */
.L_x_47:
[----:B------:R-:W-:Y:S01]  /*2520*/  @!P2 IMAD R29, R29, R23, R20 ;  /* 0x000000171d1da224 */ /* 0x000fe200078e0214 */
[----:B------:R-:W-:Y:S04]  /*2530*/  BSSY B1, `(.L_x_49) ;  /* 0x0000006000017945 */ /* 0x000fe80003800000 */
[----:B------:R0:W-:Y:S01]  /*2540*/  @!P2 STG.E.U8 desc[UR36][R4.64+0x9], R29 ;  /* 0x0000091d0400a986 */ /* 0x0001e2000c101124 */
[----:B------:R-:W-:Y:S05]  /*2550*/  @P3 BRA `(.L_x_50) ;  /* 0x00000000000c3947 */ /* 0x000fea0003800000 */
[----:B--2---:R-:W3:Y:S02]  /*2560*/  LDG.E.U8 R89, desc[UR36][R10.64+0x8] ;  /* 0x000008240a597981 */ /* 0x004ee4000c1e1100 */
[----:B---3--:R-:W-:-:S05]  /*2570*/  PRMT R13, R89, 0x8880, RZ ;  /* 0x00008880590d7816 */ /* 0x008fca00000000ff */
[----:B------:R-:W-:-:S07]  /*2580*/  IMAD R20, R13, R88, RZ ;  /* 0x000000580d147224 */ /* 0x000fce00078e02ff */
.L_x_50:
[----:B------:R-:W-:Y:S05]  /*2590*/  BSYNC B1 ;  /* 0x0000000000017941 */ /* 0x000fea0003800000 */
.L_x_49:
[----:B---3--:R-:W-:Y:S01]  /*25a0*/  @!P3 IMAD R13, R30, R23, R20 ;  /* 0x000000171e0db224 */ /* 0x008fe200078e0214 */
[----:B------:R-:W-:Y:S04]  /*25b0*/  BSSY B1, `(.L_x_51) ;  /* 0x0000006000017945 */ /* 0x000fe80003800000 */
[----:B------:R3:W-:Y:S01]  /*25c0*/  @!P3 STG.E.U8 desc[UR36][R6.64+0x8], R13 ;  /* 0x0000080d0600b986 */ /* 0x0007e2000c101124 */
[----:B------:R-:W-:Y:S05]  /*25d0*/  @P4 BRA `(.L_x_52) ;  /* 0x00000000000c4947 */ /* 0x000fea0003800000 */
[----:B--2---:R-:W3:Y:S02]  /*25e0*/  LDG.E.U8 R89, desc[UR36][R10.64+0x9] ;  /* 0x000009240a597981 */ /* 0x004ee4000c1e1100 */
[----:B---3--:R-:W-:-:S05]  /*25f0*/  PRMT R13, R89, 0x8880, RZ ;  /* 0x00008880590d7816 */ /* 0x008fca00000000ff */
[----:B------:R-:W-:-:S07]  /*2600*/  IMAD R20, R13, R88, RZ ;  /* 0x000000580d147224 */ /* 0x000fce00078e02ff */
.L_x_52:
[----:B------:R-:W-:Y:S05]  /*2610*/  BSYNC B1 ;  /* 0x0000000000017941 */ /* 0x000fea0003800000 */
.L_x_51:
[----:B------:R-:W-:Y:S01]  /*2620*/  ISETP.LT.OR P2, PT, R3, 0x11, !P1 ;  /* 0x000000110300780c */ /* 0x000fe20004f41670 */
[----:B------:R-:W-:Y:S01]  /*2630*/  @!P4 IMAD R31, R31, R23, R20 ;  /* 0x000000171f1fc224 */ /* 0x000fe200078e0214 */
        /* <DEDUP_REMOVED lines=8> */
.L_x_54:
[----:B------:R-:W-:Y:S05]  /*26c0*/  BSYNC B1 ;  /* 0x0000000000017941 */ /* 0x000fea0003800000 */
.L_x_53:
[----:B---3--:R-:W-:Y:S01]  /*26d0*/  @!P2 IMAD R13, R32, R23, R20 ;  /* 0x00000017200da224 */ /* 0x008fe200078e0214 */
[----:B------:R-:W-:Y:S04]  /*26e0*/  BSSY B1, `(.L_x_55) ;  /* 0x0000006000017945 */ /* 0x000fe80003800000 */
[----:B------:R3:W-:Y:S01]  /*26f0*/  @!P2 STG.E.U8 desc[UR36][R4.64+0x10], R13 ;  /* 0x0000100d0400a986 */ /* 0x0007e2000c101124 */
[----:B------:R-:W-:Y:S05]  /*2700*/  @P3 BRA `(.L_x_56) ;  /* 0x00000000000c3947 */ /* 0x000fea0003800000 */
[----:B--2---:R-:W3:Y:S02]  /*2710*/  LDG.E.U8 R89, desc[UR36][R8.64+0x11] ;  /* 0x0000112408597981 */ /* 0x004ee4000c1e1100 */
[----:B---3--:R-:W-:-:S05]  /*2720*/  PRMT R13, R89, 0x8880, RZ ;  /* 0x00008880590d7816 */ /* 0x008fca00000000ff */
[----:B------:R-:W-:-:S07]  /*2730*/  IMAD R20, R13, R88, RZ ;  /* 0x000000580d147224 */ /* 0x000fce00078e02ff */
.L_x_56:
[----:B------:R-:W-:Y:S05]  /*2740*/  BSYNC B1 ;  /* 0x0000000000017941 */ /* 0x000fea0003800000 */
.L_x_55:
[----:B------:R-:W-:Y:S01]  /*2750*/  @!P3 IMAD R33, R33, R23, R20 ;  /* 0x000000172121b224 */ /* 0x000fe200078e0214 */
[----:B------:R-:W-:Y:S04]  /*2760*/  BSSY B1, `(.L_x_57) ;  /* 0x0000006000017945 */ /* 0x000fe80003800000 */
[----:B------:R0:W-:Y:S01]  /*2770*/  @!P3 STG.E.U8 desc[UR36][R4.64+0x11], R33 ;  /* 0x000011210400b986 */ /* 0x0001e2000c101124 */
[----:B------:R-:W-:Y:S05]  /*2780*/  @P4 BRA `(.L_x_58) ;  /* 0x00000000000c4947 */ /* 0x000fea0003800000 */
[----:B--2---:R-:W3:Y:S02]  /*2790*/  LDG.E.U8 R89, desc[UR36][R10.64+0x10] ;  /* 0x000010240a597981 */ /* 0x004ee4000c1e1100 */
[----:B---3--:R-:W-:-:S05]  /*27a0*/  PRMT R13, R89, 0x8880, RZ ;  /* 0x00008880590d7816 */ /* 0x008fca00000000ff */
[----:B------:R-:W-:-:S07]  /*27b0*/  IMAD R20, R13, R88, RZ ;  /* 0x000000580d147224 */ /* 0x000fce00078e02ff */
.L_x_58:
[----:B------:R-:W-:Y:S05]  /*27c0*/  BSYNC B1 ;  /* 0x0000000000017941 */ /* 0x000fea0003800000 */
.L_x_57:
        /* <DEDUP_REMOVED lines=10> */
.L_x_60:
[----:B------:R-:W-:Y:S05]  /*2870*/  BSYNC B1 ;  /* 0x0000000000017941 */ /* 0x000fea0003800000 */
.L_x_59:
[----:B------:R-:W-:Y:S01]  /*2880*/  @!P2 IMAD R35, R35, R23, R20 ;  /* 0x000000172323a224 */ /* 0x000fe200078e0214 */
[----:B------:R-:W-:Y:S04]  /*2890*/  BSSY B1, `(.L_x_61) ;  /* 0x0000006000017945 */ /* 0x000fe80003800000 */
[----:B------:R0:W-:Y:S01]  /*28a0*/  @!P2 STG.E.U8 desc[UR36][R6.64+0x11], R35 ;  /* 0x000011230600a986 */ /* 0x0001e2000c101124 */
[----:B------:R-:W-:Y:S05]  /*28b0*/  @P3 BRA `(.L_x_62) ;  /* 0x00000000000c3947 */ /* 0x000fea0003800000 */
[----:B--2---:R-:W3:Y:S02]  /*28c0*/  LDG.E.U8 R89, desc[UR36][R8.64+0x18] ;  /* 0x0000182408597981 */ /* 0x004ee4000c1e1100 */
[----:B---3--:R-:W-:-:S05]  /*28d0*/  PRMT R13, R89, 0x8880, RZ ;  /* 0x00008880590d7816 */ /* 0x008fca00000000ff */
[----:B------:R-:W-:-:S07]  /*28e0*/  IMAD R20, R13, R88, RZ ;  /* 0x000000580d147224 */ /* 0x000fce00078e02ff */
.L_x_62:
[----:B------:R-:W-:Y:S05]  /*28f0*/  BSYNC B1 ;  /* 0x0000000000017941 */ /* 0x000fea0003800000 */
.L_x_61:
[----:B---3--:R-:W-:Y:S01]  /*2900*/  @!P3 IMAD R13, R36, R23, R20 ;  /* 0x00000017240db224 */ /* 0x008fe200078e0214 */
[----:B------:R-:W-:Y:S04]  /*2910*/  BSSY B1, `(.L_x_63) ;  /* 0x0000006000017945 */ /* 0x000fe80003800000 */
[----:B------:R3:W-:Y:S01]  /*2920*/  @!P3 STG.E.U8 desc[UR36][R4.64+0x18], R13 ;  /* 0x0000180d0400b986 */ /* 0x0007e2000c101124 */
[----:B------:R-:W-:Y:S05]  /*2930*/  @P4 BRA `(.L_x_64) ;  /* 0x00000000000c4947 */ /* 0x000fea0003800000 */
[----:B--2---:R-:W3:Y:S02]  /*2940*/  LDG.E.U8 R89, desc[UR36][R8.64+0x19] ;  /* 0x0000192408597981 */ /* 0x004ee4000c1e1100 */
[----:B---3--:R-:W-:-:S05]  /*2950*/  PRMT R13, R89, 0x8880, RZ ;  /* 0x00008880590d7816 */ /* 0x008fca00000000ff */
[----:B------:R-:W-:-:S07]  /*2960*/  IMAD R20, R13, R88, RZ ;  /* 0x000000580d147224 */ /* 0x000fce00078e02ff */
.L_x_64:
[----:B------:R-:W-:Y:S05]  /*2970*/  BSYNC B1 ;  /* 0x0000000000017941 */ /* 0x000fea0003800000 */
.L_x_63:
        /* <DEDUP_REMOVED lines=10> */
.L_x_66:
[----:B------:R-:W-:Y:S05]  /*2a20*/  BSYNC B1 ;  /* 0x0000000000017941 */ /* 0x000fea0003800000 */
.L_x_65:
[----:B---3--:R-:W-:Y:S01]  /*2a30*/  @!P2 IMAD R13, R38, R23, R20 ;  /* 0x00000017260da224 */ /* 0x008fe200078e0214 */
[----:B------:R-:W-:Y:S04]  /*2a40*/  BSSY B1, `(.L_x_67) ;  /* 0x0000006000017945 */ /* 0x000fe80003800000 */
[----:B------:R3:W-:Y:S01]  /*2a50*/  @!P2 STG.E.U8 desc[UR36][R6.64+0x18], R13 ;  /* 0x0000180d0600a986 */ /* 0x0007e2000c101124 */
[----:B------:R-:W-:Y:S05]  /*2a60*/  @P3 BRA `(.L_x_68) ;  /* 0x00000000000c3947 */ /* 0x000fea0003800000 */
[----:B--2---:R-:W3:Y:S02]  /*2a70*/  LDG.E.U8 R89, desc[UR36][R10.64+0x19] ;  /* 0x000019240a597981 */ /* 0x004ee4000c1e1100 */
[----:B---3--:R-:W-:-:S05]  /*2a80*/  PRMT R13, R89, 0x8880, RZ ;  /* 0x00008880590d7816 */ /* 0x008fca00000000ff */
[----:B------:R-:W-:-:S07]  /*2a90*/  IMAD R20, R13, R88, RZ ;  /* 0x000000580d147224 */ /* 0x000fce00078e02ff */
.L_x_68:
[----:B------:R-:W-:Y:S05]  /*2aa0*/  BSYNC B1 ;  /* 0x0000000000017941 */ /* 0x000fea0003800000 */
.L_x_67:
[----:B------:R-:W-:Y:S01]  /*2ab0*/  @!P3 IMAD R39, R39, R23, R20 ;  /* 0x000000172727b224 */ /* 0x000fe200078e0214 */
[----:B------:R-:W-:Y:S04]  /*2ac0*/  BSSY B1, `(.L_x_69) ;  /* 0x0000006000017945 */ /* 0x000fe80003800000 */
[----:B------:R0:W-:Y:S01]  /*2ad0*/  @!P3 STG.E.U8 desc[UR36][R6.64+0x19], R39 ;  /* 0x000019270600b986 */ /* 0x0001e2000c101124 */
[----:B------:R-:W-:Y:S05]  /*2ae0*/  @P4 BRA `(.L_x_70) ;  /* 0x00000000000c4947 */ /* 0x000fea0003800000 */
[----:B--2---:R-:W3:Y:S02]  /*2af0*/  LDG.E.U8 R89, desc[UR36][R8.64+0x20] ;  /* 0x0000202408597981 */ /* 0x004ee4000c1e1100 */
[----:B---3--:R-:W-:-:S05]  /*2b00*/  PRMT R13, R89, 0x8880, RZ ;  /* 0x00008880590d7816 */ /* 0x008fca00000000ff */
[----:B------:R-:W-:-:S07]  /*2b10*/  IMAD R20, R13, R88, RZ ;  /* 0x000000580d147224 */ /* 0x000fce00078e02ff */
.L_x_70:
[----:B------:R-:W-:Y:S05]  /*2b20*/  BSYNC B1 ;  /* 0x0000000000017941 */ /* 0x000fea0003800000 */
.L_x_69:
        /* <DEDUP_REMOVED lines=10> */
.L_x_72:
[----:B------:R-:W-:Y:S05]  /*2bd0*/  BSYNC B1 ;  /* 0x0000000000017941 */ /* 0x000fea0003800000 */
.L_x_71:
[----:B------:R-:W-:Y:S01]  /*2be0*/  @!P2 IMAD R41, R41, R23, R20 ;  /* 0x000000172929a224 */ /* 0x000fe200078e0214 */
[----:B------:R-:W-:Y:S04]  /*2bf0*/  BSSY B1, `(.L_x_73) ;  /* 0x0000006000017945 */ /* 0x000fe80003800000 */
[----:B------:R0:W-:Y:S01]  /*2c00*/  @!P2 STG.E.U8 desc[UR36][R4.64+0x21], R41 ;  /* 0x000021290400a986 */ /* 0x0001e2000c101124 */
[----:B------:R-:W-:Y:S05]  /*2c10*/  @P3 BRA `(.L_x_74) ;  /* 0x00000000000c3947 */ /* 0x000fea0003800000 */
[----:B--2---:R-:W3:Y:S02]  /*2c20*/  LDG.E.U8 R89, desc[UR36][R10.64+0x20] ;  /* 0x000020240a597981 */ /* 0x004ee4000c1e1100 */
[----:B---3--:R-:W-:-:S05]  /*2c30*/  PRMT R13, R89, 0x8880, RZ ;  /* 0x00008880590d7816 */ /* 0x008fca00000000ff */
[----:B------:R-:W-:-:S07]  /*2c40*/  IMAD R20, R13, R88, RZ ;  /* 0x000000580d147224 */ /* 0x000fce00078e02ff */
.L_x_74:
[----:B------:R-:W-:Y:S05]  /*2c50*/  BSYNC B1 ;  /* 0x0000000000017941 */ /* 0x000fea0003800000 */
.L_x_73:
[----:B---3--:R-:W-:Y:S01]  /*2c60*/  @!P3 IMAD R13, R42, R23, R20 ;  /* 0x000000172a0db224 */ /* 0x008fe200078e0214 */
[----:B------:R-:W-:Y:S04]  /*2c70*/  BSSY B1, `(.L_x_75) ;  /* 0x0000006000017945 */ /* 0x000fe80003800000 */
[----:B------:R3:W-:Y:S01]  /*2c80*/  @!P3 STG.E.U8 desc[UR36][R6.64+0x20], R13 ;  /* 0x0000200d0600b986 */ /* 0x0007e2000c101124 */
[----:B------:R-:W-:Y:S05]  /*2c90*/  @P4 BRA `(.L_x_76) ;  /* 0x00000000000c4947 */ /* 0x000fea0003800000 */
[----:B--2---:R-:W3:Y:S02]  /*2ca0*/  LDG.E.U8 R89, desc[UR36][R10.64+0x21] ;  /* 0x000021240a597981 */ /* 0x004ee4000c1e1100 */
[----:B---3--:R-:W-:-:S05]  /*2cb0*/  PRMT R13, R89, 0x8880, RZ ;  /* 0x00008880590d7816 */ /* 0x008fca00000000ff */
[----:B------:R-:W-:-:S07]  /*2cc0*/  IMAD R20, R13, R88, RZ ;  /* 0x000000580d147224 */ /* 0x000fce00078e02ff */
.L_x_76:
[----:B------:R-:W-:Y:S05]  /*2cd0*/  BSYNC B1 ;  /* 0x0000000000017941 */ /* 0x000fea0003800000 */
.L_x_75:
        /* <DEDUP_REMOVED lines=10> */
.L_x_78:
[----:B------:R-:W-:Y:S05]  /*2d80*/  BSYNC B1 ;  /* 0x0000000000017941 */ /* 0x000fea0003800000 */
.L_x_77:
[----:B---3--:R-:W-:Y:S01]  /*2d90*/  @!P2 IMAD R13, R44, R23, R20 ;  /* 0x000000172c0da224 */ /* 0x008fe200078e0214 */
[----:B------:R-:W-:Y:S04]  /*2da0*/  BSSY B1, `(.L_x_79) ;  /* 0x0000006000017945 */ /* 0x000fe80003800000 */
[----:B------:R3:W-:Y:S01]  /*2db0*/  @!P2 STG.E.U8 desc[UR36][R4.64+0x28], R13 ;  /* 0x0000280d0400a986 */ /* 0x0007e2000c101124 */
[----:B------:R-:W-:Y:S05]  /*2dc0*/  @P3 BRA `(.L_x_80) ;  /* 0x00000000000c3947 */ /* 0x000fea0003800000 */
[----:B--2---:R-:W3:Y:S02]  /*2dd0*/  LDG.E.U8 R89, desc[UR36][R8.64+0x29] ;  /* 0x0000292408597981 */ /* 0x004ee4000c1e1100 */
[----:B---3--:R-:W-:-:S05]  /*2de0*/  PRMT R13, R89, 0x8880, RZ ;  /* 0x00008880590d7816 */ /* 0x008fca00000000ff */
[----:B------:R-:W-:-:S07]  /*2df0*/  IMAD R20, R13, R88, RZ ;  /* 0x000000580d147224 */ /* 0x000fce00078e02ff */
.L_x_80:
[----:B------:R-:W-:Y:S05]  /*2e00*/  BSYNC B1 ;  /* 0x0000000000017941 */ /* 0x000fea0003800000 */
.L_x_79:
[----:B------:R-:W-:Y:S01]  /*2e10*/  @!P3 IMAD R45, R45, R23, R20 ;  /* 0x000000172d2db224 */ /* 0x000fe200078e0214 */
[----:B------:R-:W-:Y:S04]  /*2e20*/  BSSY B1, `(.L_x_81) ;  /* 0x0000006000017945 */ /* 0x000fe80003800000 */
[----:B------:R0:W-:Y:S01]  /*2e30*/  @!P3 STG.E.U8 desc[UR36][R4.64+0x29], R45 ;  /* 0x0000292d0400b986 */ /* 0x0001e2000c101124 */
[----:B------:R-:W-:Y:S05]  /*2e40*/  @P4 BRA `(.L_x_82) ;  /* 0x00000000000c4947 */ /* 0x000fea0003800000 */
[----:B--2---:R-:W3:Y:S02]  /*2e50*/  LDG.E.U8 R89, desc[UR36][R10.64+0x28] ;  /* 0x000028240a597981 */ /* 0x004ee4000c1e1100 */
[----:B---3--:R-:W-:-:S05]  /*2e60*/  PRMT R13, R89, 0x8880, RZ ;  /* 0x00008880590d7816 */ /* 0x008fca00000000ff */
[----:B------:R-:W-:-:S07]  /*2e70*/  IMAD R20, R13, R88, RZ ;  /* 0x000000580d147224 */ /* 0x000fce00078e02ff */
.L_x_82:
[----:B------:R-:W-:Y:S05]  /*2e80*/  BSYNC B1 ;  /* 0x0000000000017941 */ /* 0x000fea0003800000 */
.L_x_81:
        /* <DEDUP_REMOVED lines=10> */
.L_x_84:
[----:B------:R-:W-:Y:S05]  /*2f30*/  BSYNC B1 ;  /* 0x0000000000017941 */ /* 0x000fea0003800000 */
.L_x_83:
[----:B------:R-:W-:Y:S01]  /*2f40*/  @!P2 IMAD R47, R47, R23, R20 ;  /* 0x000000172f2fa224 */ /* 0x000fe200078e0214 */
[----:B------:R-:W-:Y:S04]  /*2f50*/  BSSY B1, `(.L_x_85) ;  /* 0x0000006000017945 */ /* 0x000fe80003800000 */
[----:B------:R0:W-:Y:S01]  /*2f60*/  @!P2 STG.E.U8 desc[UR36][R6.64+0x29], R47 ;  /* 0x0000292f0600a986 */ /* 0x0001e2000c101124 */
[----:B------:R-:W-:Y:S05]  /*2f70*/  @P3 BRA `(.L_x_86) ;  /* 0x00000000000c3947 */ /* 0x000fea0003800000 */
[----:B--2---:R-:W3:Y:S02]  /*2f80*/  LDG.E.U8 R89, desc[UR36][R8.64+0x30] ;  /* 0x0000302408597981 */ /* 0x004ee4000c1e1100 */
[----:B---3--:R-:W-:-:S05]  /*2f90*/  PRMT R13, R89, 0x8880, RZ ;  /* 0x00008880590d7816 */ /* 0x008fca00000000ff */
[----:B------:R-:W-:-:S07]  /*2fa0*/  IMAD R20, R13, R88, RZ ;  /* 0x000000580d147224 */ /* 0x000fce00078e02ff */
.L_x_86:
[----:B------:R-:W-:Y:S05]  /*2fb0*/  BSYNC B1 ;  /* 0x0000000000017941 */ /* 0x000fea0003800000 */
.L_x_85:
[----:B---3--:R-:W-:Y:S01]  /*2fc0*/  @!P3 IMAD R13, R48, R23, R20 ;  /* 0x00000017300db224 */ /* 0x008fe200078e0214 */
[----:B------:R-:W-:Y:S04]  /*2fd0*/  BSSY B1, `(.L_x_87) ;  /* 0x0000006000017945 */ /* 0x000fe80003800000 */
[----:B------:R3:W-:Y:S01]  /*2fe0*/  @!P3 STG.E.U8 desc[UR36][R4.64+0x30], R13 ;  /* 0x0000300d0400b986 */ /* 0x0007e2000c101124 */
[----:B------:R-:W-:Y:S05]  /*2ff0*/  @P4 BRA `(.L_x_88) ;  /* 0x00000000000c4947 */ /* 0x000fea0003800000 */
[----:B--2---:R-:W3:Y:S02]  /*3000*/  LDG.E.U8 R89, desc[UR36][R8.64+0x31] ;  /* 0x0000312408597981 */ /* 0x004ee4000c1e1100 */
[----:B---3--:R-:W-:-:S05]  /*3010*/  PRMT R13, R89, 0x8880, RZ ;  /* 0x00008880590d7816 */ /* 0x008fca00000000ff */
[----:B------:R-:W-:-:S07]  /*3020*/  IMAD R20, R13, R88, RZ ;  /* 0x000000580d147224 */ /* 0x000fce00078e02ff */
.L_x_88:
[----:B------:R-:W-:Y:S05]  /*3030*/  BSYNC B1 ;  /* 0x0000000000017941 */ /* 0x000fea0003800000 */
.L_x_87:
        /* <DEDUP_REMOVED lines=10> */
.L_x_90:
[----:B------:R-:W-:Y:S05]  /*30e0*/  BSYNC B1 ;  /* 0x0000000000017941 */ /* 0x000fea0003800000 */
.L_x_89:
[----:B---3--:R-:W-:Y:S01]  /*30f0*/  @!P2 IMAD R13, R50, R23, R20 ;  /* 0x00000017320da224 */ /* 0x008fe200078e0214 */
[----:B------:R-:W-:Y:S04]  /*3100*/  BSSY B1, `(.L_x_91) ;  /* 0x0000006000017945 */ /* 0x000fe80003800000 */
[----:B------:R3:W-:Y:S01]  /*3110*/  @!P2 STG.E.U8 desc[UR36][R6.64+0x30], R13 ;  /* 0x0000300d0600a986 */ /* 0x0007e2000c101124 */
[----:B------:R-:W-:Y:S05]  /*3120*/  @P3 BRA `(.L_x_92) ;  /* 0x00000000000c3947 */ /* 0x000fea0003800000 */
[----:B--2---:R-:W3:Y:S02]  /*3130*/  LDG.E.U8 R89, desc[UR36][R10.64+0x31] ;  /* 0x000031240a597981 */ /* 0x004ee4000c1e1100 */
[----:B---3--:R-:W-:-:S05]  /*3140*/  PRMT R13, R89, 0x8880, RZ ;  /* 0x00008880590d7816 */ /* 0x008fca00000000ff */
[----:B------:R-:W-:-:S07]  /*3150*/  IMAD R20, R13, R88, RZ ;  /* 0x000000580d147224 */ /* 0x000fce00078e02ff */
.L_x_92:
[----:B------:R-:W-:Y:S05]  /*3160*/  BSYNC B1 ;  /* 0x0000000000017941 */ /* 0x000fea0003800000 */
.L_x_91:
[----:B------:R-:W-:Y:S01]  /*3170*/  @!P3 IMAD R51, R51, R23, R20 ;  /* 0x000000173333b224 */ /* 0x000fe200078e0214 */
[----:B------:R-:W-:Y:S04]  /*3180*/  BSSY B1, `(.L_x_93) ;  /* 0x0000006000017945 */ /* 0x000fe80003800000 */
[----:B------:R0:W-:Y:S01]  /*3190*/  @!P3 STG.E.U8 desc[UR36][R6.64+0x31], R51 ;  /* 0x000031330600b986 */ /* 0x0001e2000c101124 */
[----:B------:R-:W-:Y:S05]  /*31a0*/  @P4 BRA `(.L_x_94) ;  /* 0x00000000000c4947 */ /* 0x000fea0003800000 */
[----:B--2---:R-:W3:Y:S02]  /*31b0*/  LDG.E.U8 R89, desc[UR36][R8.64+0x38] ;  /* 0x0000382408597981 */ /* 0x004ee4000c1e1100 */
[----:B---3--:R-:W-:-:S05]  /*31c0*/  PRMT R13, R89, 0x8880, RZ ;  /* 0x00008880590d7816 */ /* 0x008fca00000000ff */
[----:B------:R-:W-:-:S07]  /*31d0*/  IMAD R20, R13, R88, RZ ;  /* 0x000000580d147224 */ /* 0x000fce00078e02ff */
.L_x_94:
[----:B------:R-:W-:Y:S05]  /*31e0*/  BSYNC B1 ;  /* 0x0000000000017941 */ /* 0x000fea0003800000 */
.L_x_93:
        /* <DEDUP_REMOVED lines=10> */
.L_x_96:
[----:B------:R-:W-:Y:S05]  /*3290*/  BSYNC B1 ;  /* 0x0000000000017941 */ /* 0x000fea0003800000 */
.L_x_95:
[----:B------:R-:W-:Y:S01]  /*32a0*/  @!P2 IMAD R53, R53, R23, R20 ;  /* 0x000000173535a224 */ /* 0x000fe200078e0214 */
[----:B------:R-:W-:Y:S04]  /*32b0*/  BSSY B1, `(.L_x_97) ;  /* 0x0000006000017945 */ /* 0x000fe80003800000 */
[----:B------:R0:W-:Y:S01]  /*32c0*/  @!P2 STG.E.U8 desc[UR36][R4.64+0x39], R53 ;  /* 0x000039350400a986 */ /* 0x0001e2000c101124 */
[----:B------:R-:W-:Y:S05]  /*32d0*/  @P3 BRA `(.L_x_98) ;  /* 0x00000000000c3947 */ /* 0x000fea0003800000 */
[----:B--2---:R-:W3:Y:S02]  /*32e0*/  LDG.E.U8 R89, desc[UR36][R10.64+0x38] ;  /* 0x000038240a597981 */ /* 0x004ee4000c1e1100 */
[----:B---3--:R-:W-:-:S05]  /*32f0*/  PRMT R13, R89, 0x8880, RZ ;  /* 0x00008880590d7816 */ /* 0x008fca00000000ff */
[----:B------:R-:W-:-:S07]  /*3300*/  IMAD R20, R13, R88, RZ ;  /* 0x000000580d147224 */ /* 0x000fce00078e02ff */
.L_x_98:
[----:B------:R-:W-:Y:S05]  /*3310*/  BSYNC B1 ;  /* 0x0000000000017941 */ /* 0x000fea0003800000 */
.L_x_97:
[----:B---3--:R-:W-:Y:S01]  /*3320*/  @!P3 IMAD R13, R54, R23, R20 ;  /* 0x00000017360db224 */ /* 0x008fe200078e0214 */
[----:B------:R-:W-:Y:S04]  /*3330*/  BSSY B1, `(.L_x_99) ;  /* 0x0000006000017945 */ /* 0x000fe80003800000 */
[----:B------:R3:W-:Y:S01]  /*3340*/  @!P3 STG.E.U8 desc[UR36][R6.64+0x38], R13 ;  /* 0x0000380d0600b986 */ /* 0x0007e2000c101124 */
[----:B------:R-:W-:Y:S05]  /*3350*/  @P4 BRA `(.L_x_100) ;  /* 0x00000000000c4947 */ /* 0x000fea0003800000 */
[----:B--2---:R-:W3:Y:S02]  /*3360*/  LDG.E.U8 R89, desc[UR36][R10.64+0x39] ;  /* 0x000039240a597981 */ /* 0x004ee4000c1e1100 */
[----:B---3--:R-:W-:-:S05]  /*3370*/  PRMT R13, R89, 0x8880, RZ ;  /* 0x00008880590d7816 */ /* 0x008fca00000000ff */
[----:B------:R-:W-:-:S07]  /*3380*/  IMAD R20, R13, R88, RZ ;  /* 0x000000580d147224 */ /* 0x000fce00078e02ff */
.L_x_100:
[----:B------:R-:W-:Y:S05]  /*3390*/  BSYNC B1 ;  /* 0x0000000000017941 */ /* 0x000fea0003800000 */
.L_x_99:
        /* <DEDUP_REMOVED lines=10> */
.L_x_102:
[----:B------:R-:W-:Y:S05]  /*3440*/  BSYNC B1 ;  /* 0x0000000000017941 */ /* 0x000fea0003800000 */
.L_x_101:
[----:B---3--:R-:W-:Y:S01]  /*3450*/  @!P2 IMAD R13, R56, R23, R20 ;  /* 0x00000017380da224 */ /* 0x008fe200078e0214 */
[----:B------:R-:W-:Y:S04]  /*3460*/  BSSY B1, `(.L_x_103) ;  /* 0x0000006000017945 */ /* 0x000fe80003800000 */
[----:B------:R3:W-:Y:S01]  /*3470*/  @!P2 STG.E.U8 desc[UR36][R4.64+0x40], R13 ;  /* 0x0000400d0400a986 */ /* 0x0007e2000c101124 */
[----:B------:R-:W-:Y:S05]  /*3480*/  @P3 BRA `(.L_x_104) ;  /* 0x00000000000c3947 */ /* 0x000fea0003800000 */
[----:B--2---:R-:W3:Y:S02]  /*3490*/  LDG.E.U8 R89, desc[UR36][R8.64+0x41] ;  /* 0x0000412408597981 */ /* 0x004ee4000c1e1100 */
[----:B---3--:R-:W-:-:S05]  /*34a0*/  PRMT R13, R89, 0x8880, RZ ;  /* 0x00008880590d7816 */ /* 0x008fca00000000ff */
[----:B------:R-:W-:-:S07]  /*34b0*/  IMAD R20, R13, R88, RZ ;  /* 0x000000580d147224 */ /* 0x000fce00078e02ff */
.L_x_104:
[----:B------:R-:W-:Y:S05]  /*34c0*/  BSYNC B1 ;  /* 0x0000000000017941 */ /* 0x000fea0003800000 */
.L_x_103:
[----:B------:R-:W-:Y:S01]  /*34d0*/  @!P3 IMAD R57, R57, R23, R20 ;  /* 0x000000173939b224 */ /* 0x000fe200078e0214 */
[----:B------:R-:W-:Y:S04]  /*34e0*/  BSSY B1, `(.L_x_105) ;  /* 0x0000006000017945 */ /* 0x000fe80003800000 */
[----:B------:R0:W-:Y:S01]  /*34f0*/  @!P3 STG.E.U8 desc[UR36][R4.64+0x41], R57 ;  /* 0x000041390400b986 */ /* 0x0001e2000c101124 */
[----:B------:R-:W-:Y:S05]  /*3500*/  @P4 BRA `(.L_x_106) ;  /* 0x00000000000c4947 */ /* 0x000fea0003800000 */
[----:B--2---:R-:W3:Y:S02]  /*3510*/  LDG.E.U8 R89, desc[UR36][R10.64+0x40] ;  /* 0x000040240a597981 */ /* 0x004ee4000c1e1100 */
[----:B---3--:R-:W-:-:S05]  /*3520*/  PRMT R13, R89, 0x8880, RZ ;  /* 0x00008880590d7816 */ /* 0x008fca00000000ff */
[----:B------:R-:W-:-:S07]  /*3530*/  IMAD R20, R13, R88, RZ ;  /* 0x000000580d147224 */ /* 0x000fce00078e02ff */
.L_x_106:
[----:B------:R-:W-:Y:S05]  /*3540*/  BSYNC B1 ;  /* 0x0000000000017941 */ /* 0x000fea0003800000 */
.L_x_105:
        /* <DEDUP_REMOVED lines=10> */
.L_x_108:
[----:B------:R-:W-:Y:S05]  /*35f0*/  BSYNC B1 ;  /* 0x0000000000017941 */ /* 0x000fea0003800000 */
.L_x_107:
[----:B------:R-:W-:Y:S01]  /*3600*/  @!P2 IMAD R59, R59, R23, R20 ;  /* 0x000000173b3ba224 */ /* 0x000fe200078e0214 */
[----:B------:R-:W-:Y:S04]  /*3610*/  BSSY B1, `(.L_x_109) ;  /* 0x0000006000017945 */ /* 0x000fe80003800000 */
[----:B------:R0:W-:Y:S01]  /*3620*/  @!P2 STG.E.U8 desc[UR36][R6.64+0x41], R59 ;  /* 0x0000413b0600a986 */ /* 0x0001e2000c101124 */
[----:B------:R-:W-:Y:S05]  /*3630*/  @P3 BRA `(.L_x_110) ;  /* 0x00000000000c3947 */ /* 0x000fea0003800000 */
[----:B--2---:R-:W3:Y:S02]  /*3640*/  LDG.E.U8 R89, desc[UR36][R8.64+0x48] ;  /* 0x0000482408597981 */ /* 0x004ee4000c1e1100 */
[----:B---3--:R-:W-:-:S05]  /*3650*/  PRMT R13, R89, 0x8880, RZ ;  /* 0x00008880590d7816 */ /* 0x008fca00000000ff */
[----:B------:R-:W-:-:S07]  /*3660*/  IMAD R20, R13, R88, RZ ;  /* 0x000000580d147224 */ /* 0x000fce00078e02ff */
.L_x_110:
[----:B------:R-:W-:Y:S05]  /*3670*/  BSYNC B1 ;  /* 0x0000000000017941 */ /* 0x000fea0003800000 */
.L_x_109:
[----:B---3--:R-:W-:Y:S01]  /*3680*/  @!P3 IMAD R13, R60, R23, R20 ;  /* 0x000000173c0db224 */ /* 0x008fe200078e0214 */
[----:B------:R-:W-:Y:S04]  /*3690*/  BSSY B1, `(.L_x_111) ;  /* 0x0000006000017945 */ /* 0x000fe80003800000 */
[----:B------:R3:W-:Y:S01]  /*36a0*/  @!P3 STG.E.U8 desc[UR36][R4.64+0x48], R13 ;  /* 0x0000480d0400b986 */ /* 0x0007e2000c101124 */
[----:B------:R-:W-:Y:S05]  /*36b0*/  @P4 BRA `(.L_x_112) ;  /* 0x00000000000c4947 */ /* 0x000fea0003800000 */
[----:B--2---:R-:W3:Y:S02]  /*36c0*/  LDG.E.U8 R89, desc[UR36][R8.64+0x49] ;  /* 0x0000492408597981 */ /* 0x004ee4000c1e1100 */
[----:B---3--:R-:W-:-:S05]  /*36d0*/  PRMT R13, R89, 0x8880, RZ ;  /* 0x00008880590d7816 */ /* 0x008fca00000000ff */
[----:B------:R-:W-:-:S07]  /*36e0*/  IMAD R20, R13, R88, RZ ;  /* 0x000000580d147224 */ /* 0x000fce00078e02ff */
.L_x_112:
[----:B------:R-:W-:Y:S05]  /*36f0*/  BSYNC B1 ;  /* 0x0000000000017941 */ /* 0x000fea0003800000 */
.L_x_111:
        /* <DEDUP_REMOVED lines=10> */
.L_x_114:
[----:B------:R-:W-:Y:S05]  /*37a0*/  BSYNC B1 ;  /* 0x0000000000017941 */ /* 0x000fea0003800000 */
.L_x_113:
[----:B---3--:R-:W-:Y:S01]  /*37b0*/  @!P2 IMAD R13, R62, R23, R20 ;  /* 0x000000173e0da224 */ /* 0x008fe200078e0214 */
[----:B------:R-:W-:Y:S04]  /*37c0*/  BSSY B1, `(.L_x_115) ;  /* 0x0000006000017945 */ /* 0x000fe80003800000 */
[----:B------:R3:W-:Y:S01]  /*37d0*/  @!P2 STG.E.U8 desc[UR36][R6.64+0x48], R13 ;  /* 0x0000480d0600a986 */ /* 0x0007e2000c101124 */
[----:B------:R-:W-:Y:S05]  /*37e0*/  @P3 BRA `(.L_x_116) ;  /* 0x00000000000c3947 */ /* 0x000fea0003800000 */
[----:B--2---:R-:W3:Y:S02]  /*37f0*/  LDG.E.U8 R89, desc[UR36][R10.64+0x49] ;  /* 0x000049240a597981 */ /* 0x004ee4000c1e1100 */
[----:B---3--:R-:W-:-:S05]  /*3800*/  PRMT R13, R89, 0x8880, RZ ;  /* 0x00008880590d7816 */ /* 0x008fca00000000ff */
[----:B------:R-:W-:-:S07]  /*3810*/  IMAD R20, R13, R88, RZ ;  /* 0x000000580d147224 */ /* 0x000fce00078e02ff */
.L_x_116:
[----:B------:R-:W-:Y:S05]  /*3820*/  BSYNC B1 ;  /* 0x0000000000017941 */ /* 0x000fea0003800000 */
.L_x_115:
[----:B------:R-:W-:Y:S01]  /*3830*/  @!P3 IMAD R63, R63, R23, R20 ;  /* 0x000000173f3fb224 */ /* 0x000fe200078e0214 */
[----:B------:R-:W-:Y:S04]  /*3840*/  BSSY B1, `(.L_x_117) ;  /* 0x0000006000017945 */ /* 0x000fe80003800000 */
[----:B------:R0:W-:Y:S01]  /*3850*/  @!P3 STG.E.U8 desc[UR36][R6.64+0x49], R63 ;  /* 0x0000493f0600b986 */ /* 0x0001e2000c101124 */
[----:B------:R-:W-:Y:S05]  /*3860*/  @P4 BRA `(.L_x_118) ;  /* 0x00000000000c4947 */ /* 0x000fea0003800000 */
[----:B--2---:R-:W3:Y:S02]  /*3870*/  LDG.E.U8 R89, desc[UR36][R8.64+0x50] ;  /* 0x0000502408597981 */ /* 0x004ee4000c1e1100 */
[----:B---3--:R-:W-:-:S05]  /*3880*/  PRMT R13, R89, 0x8880, RZ ;  /* 0x00008880590d7816 */ /* 0x008fca00000000ff */
[----:B------:R-:W-:-:S07]  /*3890*/  IMAD R20, R13, R88, RZ ;  /* 0x000000580d147224 */ /* 0x000fce00078e02ff */
.L_x_118:
[----:B------:R-:W-:Y:S05]  /*38a0*/  BSYNC B1 ;  /* 0x0000000000017941 */ /* 0x000fea0003800000 */
.L_x_117:
        /* <DEDUP_REMOVED lines=10> */
.L_x_120:
[----:B------:R-:W-:Y:S05]  /*3950*/  BSYNC B1 ;  /* 0x0000000000017941 */ /* 0x000fea0003800000 */
.L_x_119:
[----:B------:R-:W-:Y:S01]  /*3960*/  @!P2 IMAD R65, R65, R23, R20 ;  /* 0x000000174141a224 */ /* 0x000fe200078e0214 */
[----:B------:R-:W-:Y:S04]  /*3970*/  BSSY B1, `(.L_x_121) ;  /* 0x0000006000017945 */ /* 0x000fe80003800000 */
[----:B------:R0:W-:Y:S01]  /*3980*/  @!P2 STG.E.U8 desc[UR36][R4.64+0x51], R65 ;  /* 0x000051410400a986 */ /* 0x0001e2000c101124 */
[----:B------:R-:W-:Y:S05]  /*3990*/  @P3 BRA `(.L_x_122) ;  /* 0x00000000000c3947 */ /* 0x000fea0003800000 */
[----:B--2---:R-:W3:Y:S02]  /*39a0*/  LDG.E.U8 R89, desc[UR36][R10.64+0x50] ;  /* 0x000050240a597981 */ /* 0x004ee4000c1e1100 */
[----:B---3--:R-:W-:-:S05]  /*39b0*/  PRMT R13, R89, 0x8880, RZ ;  /* 0x00008880590d7816 */ /* 0x008fca00000000ff */
[----:B------:R-:W-:-:S07]  /*39c0*/  IMAD R20, R13, R88, RZ ;  /* 0x000000580d147224 */ /* 0x000fce00078e02ff */
.L_x_122:
[----:B------:R-:W-:Y:S05]  /*39d0*/  BSYNC B1 ;  /* 0x0000000000017941 */ /* 0x000fea0003800000 */
.L_x_121:
[----:B---3--:R-:W-:Y:S01]  /*39e0*/  @!P3 IMAD R13, R66, R23, R20 ;  /* 0x00000017420db224 */ /* 0x008fe200078e0214 */
[----:B------:R-:W-:Y:S04]  /*39f0*/  BSSY B1, `(.L_x_123) ;  /* 0x0000006000017945 */ /* 0x000fe80003800000 */
[----:B------:R3:W-:Y:S01]  /*3a00*/  @!P3 STG.E.U8 desc[UR36][R6.64+0x50], R13 ;  /* 0x0000500d0600b986 */ /* 0x0007e2000c101124 */
[----:B------:R-:W-:Y:S05]  /*3a10*/  @P4 BRA `(.L_x_124) ;  /* 0x00000000000c4947 */ /* 0x000fea0003800000 */
[----:B--2---:R-:W3:Y:S02]  /*3a20*/  LDG.E.U8 R89, desc[UR36][R10.64+0x51] ;  /* 0x000051240a597981 */ /* 0x004ee4000c1e1100 */
[----:B---3--:R-:W-:-:S05]  /*3a30*/  PRMT R13, R89, 0x8880, RZ ;  /* 0x00008880590d7816 */ /* 0x008fca00000000ff */
[----:B------:R-:W-:-:S07]  /*3a40*/  IMAD R20, R13, R88, RZ ;  /* 0x000000580d147224 */ /* 0x000fce00078e02ff */
.L_x_124:
[----:B------:R-:W-:Y:S05]  /*3a50*/  BSYNC B1 ;  /* 0x0000000000017941 */ /* 0x000fea0003800000 */
.L_x_123:
        /* <DEDUP_REMOVED lines=10> */
.L_x_126:
[----:B------:R-:W-:Y:S05]  /*3b00*/  BSYNC B1 ;  /* 0x0000000000017941 */ /* 0x000fea0003800000 */
.L_x_125:
[----:B---3--:R-:W-:Y:S01]  /*3b10*/  @!P2 IMAD R13, R68, R23, R20 ;  /* 0x00000017440da224 */ /* 0x008fe200078e0214 */
[----:B------:R-:W-:Y:S04]  /*3b20*/  BSSY B1, `(.L_x_127) ;  /* 0x0000006000017945 */ /* 0x000fe80003800000 */
[----:B------:R3:W-:Y:S01]  /*3b30*/  @!P2 STG.E.U8 desc[UR36][R4.64+0x58], R13 ;  /* 0x0000580d0400a986 */ /* 0x0007e2000c101124 */
[----:B------:R-:W-:Y:S05]  /*3b40*/  @P3 BRA `(.L_x_128) ;  /* 0x00000000000c3947 */ /* 0x000fea0003800000 */
[----:B--2---:R-:W3:Y:S02]  /*3b50*/  LDG.E.U8 R89, desc[UR36][R8.64+0x59] ;  /* 0x0000592408597981 */ /* 0x004ee4000c1e1100 */
[----:B---3--:R-:W-:-:S05]  /*3b60*/  PRMT R13, R89, 0x8880, RZ ;  /* 0x00008880590d7816 */ /* 0x008fca00000000ff */
[----:B------:R-:W-:-:S07]  /*3b70*/  IMAD R20, R13, R88, RZ ;  /* 0x000000580d147224 */ /* 0x000fce00078e02ff */
.L_x_128:
[----:B------:R-:W-:Y:S05]  /*3b80*/  BSYNC B1 ;  /* 0x0000000000017941 */ /* 0x000fea0003800000 */
.L_x_127:
[----:B------:R-:W-:Y:S01]  /*3b90*/  @!P3 IMAD R69, R69, R23, R20 ;  /* 0x000000174545b224 */ /* 0x000fe200078e0214 */
[----:B------:R-:W-:Y:S04]  /*3ba0*/  BSSY B1, `(.L_x_129) ;  /* 0x0000006000017945 */ /* 0x000fe80003800000 */
[----:B------:R0:W-:Y:S01]  /*3bb0*/  @!P3 STG.E.U8 desc[UR36][R4.64+0x59], R69 ;  /* 0x000059450400b986 */ /* 0x0001e2000c101124 */
[----:B------:R-:W-:Y:S05]  /*3bc0*/  @P4 BRA `(.L_x_130) ;  /* 0x00000000000c4947 */ /* 0x000fea0003800000 */
[----:B--2---:R-:W3:Y:S02]  /*3bd0*/  LDG.E.U8 R89, desc[UR36][R10.64+0x58] ;  /* 0x000058240a597981 */ /* 0x004ee4000c1e1100 */
[----:B---3--:R-:W-:-:S05]  /*3be0*/  PRMT R13, R89, 0x8880, RZ ;  /* 0x00008880590d7816 */ /* 0x008fca00000000ff */
[----:B------:R-:W-:-:S07]  /*3bf0*/  IMAD R20, R13, R88, RZ ;  /* 0x000000580d147224 */ /* 0x000fce00078e02ff */
.L_x_130:
[----:B------:R-:W-:Y:S05]  /*3c00*/  BSYNC B1 ;  /* 0x0000000000017941 */ /* 0x000fea0003800000 */
.L_x_129:
        /* <DEDUP_REMOVED lines=10> */
.L_x_132:
[----:B------:R-:W-:Y:S05]  /*3cb0*/  BSYNC B1 ;  /* 0x0000000000017941 */ /* 0x000fea0003800000 */
.L_x_131:
[----:B------:R-:W-:Y:S01]  /*3cc0*/  @!P2 IMAD R71, R71, R23, R20 ;  /* 0x000000174747a224 */ /* 0x000fe200078e0214 */
[----:B------:R-:W-:Y:S04]  /*3cd0*/  BSSY B1, `(.L_x_133) ;  /* 0x0000006000017945 */ /* 0x000fe80003800000 */
[----:B------:R0:W-:Y:S01]  /*3ce0*/  @!P2 STG.E.U8 desc[UR36][R6.64+0x59], R71 ;  /* 0x000059470600a986 */ /* 0x0001e2000c101124 */
[----:B------:R-:W-:Y:S05]  /*3cf0*/  @P3 BRA `(.L_x_134) ;  /* 0x00000000000c3947 */ /* 0x000fea0003800000 */
[----:B--2---:R-:W3:Y:S02]  /*3d00*/  LDG.E.U8 R89, desc[UR36][R8.64+0x60] ;  /* 0x0000602408597981 */ /* 0x004ee4000c1e1100 */
[----:B---3--:R-:W-:-:S05]  /*3d10*/  PRMT R13, R89, 0x8880, RZ ;  /* 0x00008880590d7816 */ /* 0x008fca00000000ff */
[----:B------:R-:W-:-:S07]  /*3d20*/  IMAD R20, R13, R88, RZ ;  /* 0x000000580d147224 */ /* 0x000fce00078e02ff */
.L_x_134:
[----:B------:R-:W-:Y:S05]  /*3d30*/  BSYNC B1 ;  /* 0x0000000000017941 */ /* 0x000fea0003800000 */
.L_x_133:
[----:B---3--:R-:W-:Y:S01]  /*3d40*/  @!P3 IMAD R13, R72, R23, R20 ;  /* 0x00000017480db224 */ /* 0x008fe200078e0214 */
[----:B------:R-:W-:Y:S04]  /*3d50*/  BSSY B1, `(.L_x_135) ;  /* 0x0000006000017945 */ /* 0x000fe80003800000 */
[----:B------:R3:W-:Y:S01]  /*3d60*/  @!P3 STG.E.U8 desc[UR36][R4.64+0x60], R13 ;  /* 0x0000600d0400b986 */ /* 0x0007e2000c101124 */
[----:B------:R-:W-:Y:S05]  /*3d70*/  @P4 BRA `(.L_x_136) ;  /* 0x00000000000c4947 */ /* 0x000fea0003800000 */
[----:B--2---:R-:W3:Y:S02]  /*3d80*/  LDG.E.U8 R89, desc[UR36][R8.64+0x61] ;  /* 0x0000612408597981 */ /* 0x004ee4000c1e1100 */
[----:B---3--:R-:W-:-:S05]  /*3d90*/  PRMT R13, R89, 0x8880, RZ ;  /* 0x00008880590d7816 */ /* 0x008fca00000000ff */
[----:B------:R-:W-:-:S07]  /*3da0*/  IMAD R20, R13, R88, RZ ;  /* 0x000000580d147224 */ /* 0x000fce00078e02ff */
.L_x_136:
[----:B------:R-:W-:Y:S05]  /*3db0*/  BSYNC B1 ;  /* 0x0000000000017941 */ /* 0x000fea0003800000 */
.L_x_135:
        /* <DEDUP_REMOVED lines=10> */
.L_x_138:
[----:B------:R-:W-:Y:S05]  /*3e60*/  BSYNC B1 ;  /* 0x0000000000017941 */ /* 0x000fea0003800000 */
.L_x_137:
[----:B---3--:R-:W-:Y:S01]  /*3e70*/  @!P2 IMAD R13, R74, R23, R20 ;  /* 0x000000174a0da224 */ /* 0x008fe200078e0214 */
[----:B------:R-:W-:Y:S04]  /*3e80*/  BSSY B1, `(.L_x_139) ;  /* 0x0000006000017945 */ /* 0x000fe80003800000 */
[----:B------:R3:W-:Y:S01]  /*3e90*/  @!P2 STG.E.U8 desc[UR36][R6.64+0x60], R13 ;  /* 0x0000600d0600a986 */ /* 0x0007e2000c101124 */
[----:B------:R-:W-:Y:S05]  /*3ea0*/  @P3 BRA `(.L_x_140) ;  /* 0x00000000000c3947 */ /* 0x000fea0003800000 */
[----:B--2---:R-:W3:Y:S02]  /*3eb0*/  LDG.E.U8 R89, desc[UR36][R10.64+0x61] ;  /* 0x000061240a597981 */ /* 0x004ee4000c1e1100 */
[----:B---3--:R-:W-:-:S05]  /*3ec0*/  PRMT R13, R89, 0x8880, RZ ;  /* 0x00008880590d7816 */ /* 0x008fca00000000ff */
[----:B------:R-:W-:-:S07]  /*3ed0*/  IMAD R20, R13, R88, RZ ;  /* 0x000000580d147224 */ /* 0x000fce00078e02ff */
.L_x_140:
[----:B------:R-:W-:Y:S05]  /*3ee0*/  BSYNC B1 ;  /* 0x0000000000017941 */ /* 0x000fea0003800000 */
.L_x_139:
[----:B------:R-:W-:Y:S01]  /*3ef0*/  @!P3 IMAD R75, R75, R23, R20 ;  /* 0x000000174b4bb224 */ /* 0x000fe200078e0214 */
[----:B------:R-:W-:Y:S04]  /*3f00*/  BSSY B1, `(.L_x_141) ;  /* 0x0000006000017945 */ /* 0x000fe80003800000 */
[----:B------:R0:W-:Y:S01]  /*3f10*/  @!P3 STG.E.U8 desc[UR36][R6.64+0x61], R75 ;  /* 0x0000614b0600b986 */ /* 0x0001e2000c101124 */
[----:B------:R-:W-:Y:S05]  /*3f20*/  @P4 BRA `(.L_x_142) ;  /* 0x00000000000c4947 */ /* 0x000fea0003800000 */
[----:B--2---:R-:W3:Y:S02]  /*3f30*/  LDG.E.U8 R89, desc[UR36][R8.64+0x68] ;  /* 0x0000682408597981 */ /* 0x004ee4000c1e1100 */
[----:B---3--:R-:W-:-:S05]  /*3f40*/  PRMT R13, R89, 0x8880, RZ ;  /* 0x00008880590d7816 */ /* 0x008fca00000000ff */
[----:B------:R-:W-:-:S07]  /*3f50*/  IMAD R20, R13, R88, RZ ;  /* 0x000000580d147224 */ /* 0x000fce00078e02ff */
.L_x_142:
[----:B------:R-:W-:Y:S05]  /*3f60*/  BSYNC B1 ;  /* 0x0000000000017941 */ /* 0x000fea0003800000 */
.L_x_141:
        /* <DEDUP_REMOVED lines=10> */
.L_x_144:
[----:B------:R-:W-:Y:S05]  /*4010*/  BSYNC B1 ;  /* 0x0000000000017941 */ /* 0x000fea0003800000 */
.L_x_143:
[----:B------:R-:W-:Y:S01]  /*4020*/  @!P2 IMAD R77, R77, R23, R20 ;  /* 0x000000174d4da224 */ /* 0x000fe200078e0214 */
[----:B------:R-:W-:Y:S04]  /*4030*/  BSSY B1, `(.L_x_145) ;  /* 0x0000006000017945 */ /* 0x000fe80003800000 */
[----:B------:R0:W-:Y:S01]  /*4040*/  @!P2 STG.E.U8 desc[UR36][R4.64+0x69], R77 ;  /* 0x0000694d0400a986 */ /* 0x0001e2000c101124 */
[----:B------:R-:W-:Y:S05]  /*4050*/  @P3 BRA `(.L_x_146) ;  /* 0x00000000000c3947 */ /* 0x000fea0003800000 */
[----:B--2---:R-:W3:Y:S02]  /*4060*/  LDG.E.U8 R89, desc[UR36][R10.64+0x68] ;  /* 0x000068240a597981 */ /* 0x004ee4000c1e1100 */
[----:B---3--:R-:W-:-:S05]  /*4070*/  PRMT R13, R89, 0x8880, RZ ;  /* 0x00008880590d7816 */ /* 0x008fca00000000ff */
[----:B------:R-:W-:-:S07]  /*4080*/  IMAD R20, R13, R88, RZ ;  /* 0x000000580d147224 */ /* 0x000fce00078e02ff */
.L_x_146:
[----:B------:R-:W-:Y:S05]  /*4090*/  BSYNC B1 ;  /* 0x0000000000017941 */ /* 0x000fea0003800000 */
.L_x_145:
[----:B---3--:R-:W-:Y:S01]  /*40a0*/  @!P3 IMAD R13, R78, R23, R20 ;  /* 0x000000174e0db224 */ /* 0x008fe200078e0214 */
[----:B------:R-:W-:Y:S04]  /*40b0*/  BSSY B1, `(.L_x_147) ;  /* 0x0000006000017945 */ /* 0x000fe80003800000 */
[----:B------:R3:W-:Y:S01]  /*40c0*/  @!P3 STG.E.U8 desc[UR36][R6.64+0x68], R13 ;  /* 0x0000680d0600b986 */ /* 0x0007e2000c101124 */
[----:B------:R-:W-:Y:S05]  /*40d0*/  @P4 BRA `(.L_x_148) ;  /* 0x00000000000c4947 */ /* 0x000fea0003800000 */
[----:B--2---:R-:W3:Y:S02]  /*40e0*/  LDG.E.U8 R89, desc[UR36][R10.64+0x69] ;  /* 0x000069240a597981 */ /* 0x004ee4000c1e1100 */
[----:B---3--:R-:W-:-:S05]  /*40f0*/  PRMT R13, R89, 0x8880, RZ ;  /* 0x00008880590d7816 */ /* 0x008fca00000000ff */
[----:B------:R-:W-:-:S07]  /*4100*/  IMAD R20, R13, R88, RZ ;  /* 0x000000580d147224 */ /* 0x000fce00078e02ff */
.L_x_148:
[----:B------:R-:W-:Y:S05]  /*4110*/  BSYNC B1 ;  /* 0x0000000000017941 */ /* 0x000fea0003800000 */
.L_x_147:
        /* <DEDUP_REMOVED lines=10> */
.L_x_150:
[----:B------:R-:W-:Y:S05]  /*41c0*/  BSYNC B1 ;  /* 0x0000000000017941 */ /* 0x000fea0003800000 */
.L_x_149:
[----:B---3--:R-:W-:Y:S01]  /*41d0*/  @!P2 IMAD R13, R80, R23, R20 ;  /* 0x00000017500da224 */ /* 0x008fe200078e0214 */
[----:B------:R-:W-:Y:S04]  /*41e0*/  BSSY B1, `(.L_x_151) ;  /* 0x0000006000017945 */ /* 0x000fe80003800000 */
[----:B------:R3:W-:Y:S01]  /*41f0*/  @!P2 STG.E.U8 desc[UR36][R4.64+0x70], R13 ;  /* 0x0000700d0400a986 */ /* 0x0007e2000c101124 */
[----:B------:R-:W-:Y:S05]  /*4200*/  @P3 BRA `(.L_x_152) ;  /* 0x00000000000c3947 */ /* 0x000fea0003800000 */
[----:B--2---:R-:W3:Y:S02]  /*4210*/  LDG.E.U8 R89, desc[UR36][R8.64+0x71] ;  /* 0x0000712408597981 */ /* 0x004ee4000c1e1100 */
[----:B---3--:R-:W-:-:S05]  /*4220*/  PRMT R13, R89, 0x8880, RZ ;  /* 0x00008880590d7816 */ /* 0x008fca00000000ff */
[----:B------:R-:W-:-:S07]  /*4230*/  IMAD R20, R13, R88, RZ ;  /* 0x000000580d147224 */ /* 0x000fce00078e02ff */
.L_x_152:
[----:B------:R-:W-:Y:S05]  /*4240*/  BSYNC B1 ;  /* 0x0000000000017941 */ /* 0x000fea0003800000 */
.L_x_151:
[----:B------:R-:W-:Y:S01]  /*4250*/  @!P3 IMAD R81, R81, R23, R20 ;  /* 0x000000175151b224 */ /* 0x000fe200078e0214 */
[----:B------:R-:W-:Y:S04]  /*4260*/  BSSY B1, `(.L_x_153) ;  /* 0x0000006000017945 */ /* 0x000fe80003800000 */
[----:B------:R0:W-:Y:S01]  /*4270*/  @!P3 STG.E.U8 desc[UR36][R4.64+0x71], R81 ;  /* 0x000071510400b986 */ /* 0x0001e2000c101124 */
[----:B------:R-:W-:Y:S05]  /*4280*/  @P4 BRA `(.L_x_154) ;  /* 0x00000000000c4947 */ /* 0x000fea0003800000 */
[----:B--2---:R-:W3:Y:S02]  /*4290*/  LDG.E.U8 R89, desc[UR36][R10.64+0x70] ;  /* 0x000070240a597981 */ /* 0x004ee4000c1e1100 */
[----:B---3--:R-:W-:-:S05]  /*42a0*/  PRMT R13, R89, 0x8880, RZ ;  /* 0x00008880590d7816 */ /* 0x008fca00000000ff */
[----:B------:R-:W-:-:S07]  /*42b0*/  IMAD R20, R13, R88, RZ ;  /* 0x000000580d147224 */ /* 0x000fce00078e02ff */
.L_x_154:
[----:B------:R-:W-:Y:S05]  /*42c0*/  BSYNC B1 ;  /* 0x0000000000017941 */ /* 0x000fea0003800000 */
.L_x_153:
[C---:B------:R-:W-:Y:S01]  /*42d0*/  ISETP.LT.OR P2, PT, R3.reuse, 0x72, !P0 ;  /* 0x000000720300780c */ /* 0x040fe20004741670 */
[----:B---3--:R-:W-:Y:S01]  /*42e0*/  @!P4 IMAD R13, R82, R23, R20 ;  /* 0x00000017520dc224 */ /* 0x008fe200078e0214 */
[----:B------:R-:W-:Y:S01]  /*42f0*/  BSSY B1, `(.L_x_155) ;  /* 0x0000009000017945 */ /* 0x000fe20003800000 */
[C---:B------:R-:W-:Y:S02]  /*4300*/  ISETP.LT.OR P3, PT, R3.reuse, 0x79, !P1 ;  /* 0x000000790300780c */ /* 0x040fe40004f61670 */
[C---:B------:R-:W-:Y:S01]  /*4310*/  ISETP.LT.OR P1, PT, R3.reuse, 0x7a, !P1 ;  /* 0x0000007a0300780c */ /* 0x040fe20004f21670 */
[----:B------:R3:W-:Y:S01]  /*4320*/  @!P4 STG.E.U8 desc[UR36][R6.64+0x70], R13 ;  /* 0x0000700d0600c986 */ /* 0x0007e2000c101124 */
[----:B------:R-:W-:-:S06]  /*4330*/  ISETP.LT.OR P4, PT, R3, 0x79, !P0 ;  /* 0x000000790300780c */ /* 0x000fcc0004781670 */
[----:B------:R-:W-:Y:S07]  /*4340*/  @P2 BRA `(.L_x_156) ;  /* 0x00000000000c2947 */ /* 0x000fee0003800000 */
[----:B--2---:R-:W3:Y:S02]  /*4350*/  LDG.E.U8 R89, desc[UR36][R10.64+0x71] ;  /* 0x000071240a597981 */ /* 0x004ee4000c1e1100 */
[----:B---3--:R-:W-:-:S05]  /*4360*/  PRMT R13, R89, 0x8880, RZ ;  /* 0x00008880590d7816 */ /* 0x008fca00000000ff */
[----:B------:R-:W-:-:S07]  /*4370*/  IMAD R20, R13, R88, RZ ;  /* 0x000000580d147224 */ /* 0x000fce00078e02ff */
.L_x_156:
[----:B------:R-:W-:Y:S05]  /*4380*/  BSYNC B1 ;  /* 0x0000000000017941 */ /* 0x000fea0003800000 */
.L_x_155:
[----:B------:R-:W-:Y:S01]  /*4390*/  @!P2 IMAD R83, R83, R23, R20 ;  /* 0x000000175353a224 */ /* 0x000fe200078e0214 */
[----:B------:R-:W-:Y:S04]  /*43a0*/  BSSY B1, `(.L_x_157) ;  /* 0x0000006000017945 */ /* 0x000fe80003800000 */
[----:B------:R0:W-:Y:S01]  /*43b0*/  @!P2 STG.E.U8 desc[UR36][R6.64+0x71], R83 ;  /* 0x000071530600a986 */ /* 0x0001e2000c101124 */
[----:B------:R-:W-:Y:S05]  /*43c0*/  @P3 BRA `(.L_x_158) ;  /* 0x00000000000c3947 */ /* 0x000fea0003800000 */
[----:B--2---:R-:W3:Y:S02]  /*43d0*/  LDG.E.U8 R89, desc[UR36][R8.64+0x78] ;  /* 0x0000782408597981 */ /* 0x004ee4000c1e1100 */
[----:B---3--:R-:W-:-:S05]  /*43e0*/  PRMT R13, R89, 0x8880, RZ ;  /* 0x00008880590d7816 */ /* 0x008fca00000000ff */
[----:B------:R-:W-:-:S07]  /*43f0*/  IMAD R20, R13, R88, RZ ;  /* 0x000000580d147224 */ /* 0x000fce00078e02ff */
.L_x_158:
[----:B------:R-:W-:Y:S05]  /*4400*/  BSYNC B1 ;  /* 0x0000000000017941 */ /* 0x000fea0003800000 */
.L_x_157:
[----:B---3--:R-:W-:Y:S01]  /*4410*/  @!P3 IMAD R13, R84, R23, R20 ;  /* 0x00000017540db224 */ /* 0x008fe200078e0214 */
[----:B------:R-:W-:Y:S04]  /*4420*/  BSSY B1, `(.L_x_159) ;  /* 0x0000006000017945 */ /* 0x000fe80003800000 */
[----:B------:R3:W-:Y:S01]  /*4430*/  @!P3 STG.E.U8 desc[UR36][R4.64+0x78], R13 ;  /* 0x0000780d0400b986 */ /* 0x0007e2000c101124 */
[----:B------:R-:W-:Y:S05]  /*4440*/  @P1 BRA `(.L_x_160) ;  /* 0x00000000000c1947 */ /* 0x000fea0003800000 */
[----:B--2---:R-:W3:Y:S02]  /*4450*/  LDG.E.U8 R89, desc[UR36][R8.64+0x79] ;  /* 0x0000792408597981 */ /* 0x004ee4000c1e1100 */
[----:B---3--:R-:W-:-:S05]  /*4460*/  PRMT R13, R89, 0x8880, RZ ;  /* 0x00008880590d7816 */ /* 0x008fca00000000ff */
[----:B------:R-:W-:-:S07]  /*4470*/  IMAD R20, R13, R88, RZ ;  /* 0x000000580d147224 */ /* 0x000fce00078e02ff */
.L_x_160:
[----:B------:R-:W-:Y:S05]  /*4480*/  BSYNC B1 ;  /* 0x0000000000017941 */ /* 0x000fea0003800000 */
.L_x_159:
[----:B------:R-:W-:Y:S01]  /*4490*/  @!P1 IMAD R85, R85, R23, R20 ;  /* 0x0000001755559224 */ /* 0x000fe200078e0214 */
[----:B------:R-:W-:Y:S04]  /*44a0*/  BSSY B1, `(.L_x_161) ;  /* 0x0000006000017945 */ /* 0x000fe80003800000 */
[----:B------:R0:W-:Y:S01]  /*44b0*/  @!P1 STG.E.U8 desc[UR36][R4.64+0x79], R85 ;  /* 0x0000795504009986 */ /* 0x0001e2000c101124 */
[----:B------:R-:W-:Y:S05]  /*44c0*/  @P4 BRA `(.L_x_162) ;  /* 0x00000000000c4947 */ /* 0x000fea0003800000 */
[----:B--2---:R-:W0:Y:S02]  /*44d0*/  LDG.E.U8 R89, desc[UR36][R10.64+0x78] ;  /* 0x000078240a597981 */ /* 0x004e24000c1e1100 */
[----:B01-3--:R-:W-:-:S05]  /*44e0*/  PRMT R5, R89, 0x8880, RZ ;  /* 0x0000888059057816 */ /* 0x00bfca00000000ff */
[----:B------:R-:W-:-:S07]  /*44f0*/  IMAD R20, R5, R88, RZ ;  /* 0x0000005805147224 */ /* 0x000fce00078e02ff */
.L_x_162:
[----:B------:R-:W-:Y:S05]  /*4500*/  BSYNC B1 ;  /* 0x0000000000017941 */ /* 0x000fea0003800000 */
.L_x_161:
[----:B01-3--:R-:W-:Y:S01]  /*4510*/  @!P4 IMAD R5, R86, R23, R20 ;  /* 0x000000175605c224 */ /* 0x00bfe200078e0214 */
[----:B------:R-:W-:Y:S01]  /*4520*/  ISETP.LT.OR P0, PT, R3, 0x7a, !P0 ;  /* 0x0000007a0300780c */ /* 0x000fe20004701670 */
[----:B------:R-:W-:Y:S03]  /*4530*/  BSSY B1, `(.L_x_163) ;  /* 0x0000006000017945 */ /* 0x000fe60003800000 */
[----:B------:R0:W-:Y:S09]  /*4540*/  @!P4 STG.E.U8 desc[UR36][R6.64+0x78], R5 ;  /* 0x000078050600c986 */ /* 0x0001f2000c101124 */
[----:B------:R-:W-:Y:S05]  /*4550*/  @P0 BRA `(.L_x_164) ;  /* 0x00000000000c0947 */ /* 0x000fea0003800000 */
[----:B--2---:R-:W2:Y:S02]  /*4560*/  LDG.E.U8 R89, desc[UR36][R10.64+0x79] ;  /* 0x000079240a597981 */ /* 0x004ea4000c1e1100 */
[----:B--2---:R-:W-:-:S05]  /*4570*/  PRMT R3, R89, 0x8880, RZ ;  /* 0x0000888059037816 */ /* 0x004fca00000000ff */
[----:B------:R-:W-:-:S07]  /*4580*/  IMAD R20, R3, R88, RZ ;  /* 0x0000005803147224 */ /* 0x000fce00078e02ff */
.L_x_164:
[----:B------:R-:W-:Y:S05]  /*4590*/  BSYNC B1 ;  /* 0x0000000000017941 */ /* 0x000fea0003800000 */
.L_x_163:
[----:B------:R-:W-:Y:S01]  /*45a0*/  IMAD R87, R87, R23, R20 ;  /* 0x0000001757577224 */ /* 0x000fe200078e0214 */
[----:B------:R-:W-:Y:S06]  /*45b0*/  @P0 BRA `(.L_x_165) ;  /* 0x0000000c00100947 */ /* 0x000fec0003800000 */
[----:B------:R3:W-:Y:S01]  /*45c0*/  STG.E.U8 desc[UR36][R6.64+0x79], R87 ;  /* 0x0000795706007986 */ /* 0x0007e2000c101124 */
[----:B------:R-:W-:Y:S05]  /*45d0*/  BRA `(.L_x_165) ;  /* 0x0000000c00087947 */ /* 0x000fea0003800000 */
.L_x_36:
[C---:B------:R-:W-:Y:S02]  /*45e0*/  ISETP.GE.AND P1, PT, R96.reuse, 0x1, PT ;  /* 0x000000016000780c */ /* 0x040fe40003f26270 */
[----:B------:R-:W-:Y:S02]  /*45f0*/  ISETP.GE.AND P0, PT, R96, 0x9, PT ;  /* 0x000000096000780c */ /* 0x000fe40003f06270 */
[C---:B------:R-:W-:Y:S02]  /*4600*/  ISETP.LT.OR P3, PT, R3.reuse, 0x1, !P1 ;  /* 0x000000010300780c */ /* 0x040fe40004f61670 */
[C---:B------:R-:W-:Y:S02]  /*4610*/  ISETP.LT.OR P4, PT, R3.reuse, 0x2, !P1 ;  /* 0x000000020300780c */ /* 0x040fe40004f81670 */
[----:B------:R-:W-:-:S09]  /*4620*/  ISETP.LT.OR P2, PT, R3, 0x1, !P0 ;  /* 0x000000010300780c */ /* 0x000fd20004741670 */
[-C--:B------:R-:W-:Y:S02]  /*4630*/  @!P3 IMAD R9, R24, R23.reuse, RZ ;  /* 0x000000171809b224 */ /* 0x080fe400078e02ff */
[-C--:B------:R-:W-:Y:S02]  /*4640*/  @!P4 IMAD R25, R25, R23.reuse, RZ ;  /* 0x000000171919c224 */ /* 0x080fe400078e02ff */
[----:B------:R-:W-:Y:S01]  /*4650*/  @!P2 IMAD R11, R26, R23, RZ ;  /* 0x000000171a0ba224 */ /* 0x000fe200078e02ff */
[----:B------:R0:W-:Y:S01]  /*4660*/  @!P3 STG.E.U8 desc[UR36][R4.64], R9 ;  /* 0x000000090400b986 */ /* 0x0001e2000c101124 */
[----:B------:R-:W-:-:S03]  /*4670*/  ISETP.LT.OR P3, PT, R3, 0x2, !P0 ;  /* 0x000000020300780c */ /* 0x000fc60004761670 */
[----:B------:R-:W-:Y:S01]  /*4680*/  @!P4 STG.E.U8 desc[UR36][R4.64+0x1], R25 ;  /* 0x000001190400c986 */ /* 0x000fe2000c101124 */
[----:B------:R-:W-:-:S03]  /*4690*/  ISETP.LT.OR P4, PT, R3, 0x9, !P1 ;  /* 0x000000090300780c */ /* 0x000fc60004f81670 */
[----:B------:R1:W-:Y:S01]  /*46a0*/  @!P2 STG.E.U8 desc[UR36][R6.64], R11 ;  /* 0x0000000b0600a986 */ /* 0x0003e2000c101124 */
[----:B------:R-:W-:-:S05]  /*46b0*/  ISETP.LT.OR P2, PT, R3, 0xa, !P1 ;  /* 0x0000000a0300780c */ /* 0x000fca0004f41670 */
[----:B------:R-:W-:-:S04]  /*46c0*/  @!P3 IMAD R27, R27, R23, RZ ;  /* 0x000000171b1bb224 */ /* 0x000fc800078e02ff */
[-C--:B------:R-:W-:Y:S01]  /*46d0*/  @!P4 IMAD R13, R28, R23.reuse, RZ ;  /* 0x000000171c0dc224 */ /* 0x080fe200078e02ff */
[----:B------:R-:W-:Y:S01]  /*46e0*/  @!P3 STG.E.U8 desc[UR36][R6.64+0x1], R27 ;  /* 0x0000011b0600b986 */ /* 0x000fe2000c101124 */
[----:B------:R-:W-:Y:S02]  /*46f0*/  ISETP.LT.OR P3, PT, R3, 0x9, !P0 ;  /* 0x000000090300780c */ /* 0x000fe40004761670 */
[----:B------:R-:W-:Y:S01]  /*4700*/  @!P2 IMAD R29, R29, R23, RZ ;  /* 0x000000171d1da224 */ /* 0x000fe200078e02ff */
[----:B------:R3:W-:Y:S01]  /*4710*/  @!P4 STG.E.U8 desc[UR36][R4.64+0x8], R13 ;  /* 0x0000080d0400c986 */ /* 0x0007e2000c101124 */
[----:B------:R-:W-:-:S03]  /*4720*/  ISETP.LT.OR P4, PT, R3, 0xa, !P0 ;  /* 0x0000000a0300780c */ /* 0x000fc60004781670 */
[----:B------:R-:W-:Y:S01]  /*4730*/  @!P2 STG.E.U8 desc[UR36][R4.64+0x9], R29 ;  /* 0x0000091d0400a986 */ /* 0x000fe2000c101124 */
[----:B------:R-:W-:-:S05]  /*4740*/  ISETP.LT.OR P2, PT, R3, 0x11, !P1 ;  /* 0x000000110300780c */ /* 0x000fca0004f41670 */
[----:B0-----:R-:W-:-:S04]  /*4750*/  @!P3 IMAD R9, R30, R23, RZ ;  /* 0x000000171e09b224 */ /* 0x001fc800078e02ff */
[-C--:B------:R-:W-:Y:S01]  /*4760*/  @!P4 IMAD R31, R31, R23.reuse, RZ ;  /* 0x000000171f1fc224 */ /* 0x080fe200078e02ff */
[----:B------:R0:W-:Y:S01]  /*4770*/  @!P3 STG.E.U8 desc[UR36][R6.64+0x8], R9 ;  /* 0x000008090600b986 */ /* 0x0001e2000c101124 */
[C---:B------:R-:W-:Y:S02]  /*4780*/  ISETP.LT.OR P3, PT, R3.reuse, 0x12, !P1 ;  /* 0x000000120300780c */ /* 0x040fe40004f61670 */
[----:B-1----:R-:W-:Y:S01]  /*4790*/  @!P2 IMAD R11, R32, R23, RZ ;  /* 0x00000017200ba224 */ /* 0x002fe200078e02ff */
[----:B------:R-:W-:Y:S01]  /*47a0*/  @!P4 STG.E.U8 desc[UR36][R6.64+0x9], R31 ;  /* 0x0000091f0600c986 */ /* 0x000fe2000c101124 */
[----:B------:R-:W-:-:S03]  /*47b0*/  ISETP.LT.OR P4, PT, R3, 0x11, !P0 ;  /* 0x000000110300780c */ /* 0x000fc60004781670 */
[----:B------:R1:W-:Y:S01]  /*47c0*/  @!P2 STG.E.U8 desc[UR36][R4.64+0x10], R11 ;  /* 0x0000100b0400a986 */ /* 0x0003e2000c101124 */
[----:B------:R-:W-:-:S05]  /*47d0*/  ISETP.LT.OR P2, PT, R3, 0x12, !P0 ;  /* 0x000000120300780c */ /* 0x000fca0004741670 */
[----:B------:R-:W-:-:S04]  /*47e0*/  @!P3 IMAD R33, R33, R23, RZ ;  /* 0x000000172121b224 */ /* 0x000fc800078e02ff */
[-C--:B---3--:R-:W-:Y:S01]  /*47f0*/  @!P4 IMAD R13, R34, R23.reuse, RZ ;  /* 0x00000017220dc224 */ /* 0x088fe200078e02ff */
        /* <DEDUP_REMOVED lines=138> */
[----:B------:R1:W-:Y:S01]  /*50a0*/  @!P4 STG.E.U8 desc[UR36][R6.64+0x69], R79 ;  /* 0x0000694f0600c986 */ /* 0x0003e2000c101124 */
[----:B------:R-:W-:-:S03]  /*50b0*/  ISETP.LT.OR P4, PT, R3, 0x71, !P0 ;  /* 0x000000710300780c */ /* 0x000fc60004781670 */
[----:B------:R1:W-:Y:S01]  /*50c0*/  @!P2 STG.E.U8 desc[UR36][R4.64+0x70], R11 ;  /* 0x0000700b0400a986 */ /* 0x0003e2000c101124 */
[----:B------:R-:W-:-:S05]  /*50d0*/  ISETP.LT.OR P2, PT, R3, 0x72, !P0 ;  /* 0x000000720300780c */ /* 0x000fca0004741670 */
[----:B------:R-:W-:-:S04]  /*50e0*/  @!P3 IMAD R81, R81, R23, RZ ;  /* 0x000000175151b224 */ /* 0x000fc800078e02ff */
[-C--:B---3--:R-:W-:Y:S01]  /*50f0*/  @!P4 IMAD R13, R82, R23.reuse, RZ ;  /* 0x00000017520dc224 */ /* 0x088fe200078e02ff */
[----:B------:R1:W-:Y:S01]  /*5100*/  @!P3 STG.E.U8 desc[UR36][R4.64+0x71], R81 ;  /* 0x000071510400b986 */ /* 0x0003e2000c101124 */
[C---:B------:R-:W-:Y:S02]  /*5110*/  ISETP.LT.OR P3, PT, R3.reuse, 0x79, !P1 ;  /* 0x000000790300780c */ /* 0x040fe40004f61670 */
[C---:B------:R-:W-:Y:S01]  /*5120*/  ISETP.LT.OR P1, PT, R3.reuse, 0x7a, !P1 ;  /* 0x0000007a0300780c */ /* 0x040fe20004f21670 */
[----:B------:R1:W-:Y:S01]  /*5130*/  @!P4 STG.E.U8 desc[UR36][R6.64+0x70], R13 ;  /* 0x0000700d0600c986 */ /* 0x0003e2000c101124 */
[----:B------:R-:W-:Y:S01]  /*5140*/  ISETP.LT.OR P4, PT, R3, 0x79, !P0 ;  /* 0x000000790300780c */ /* 0x000fe20004781670 */
[----:B------:R-:W-:Y:S01]  /*5150*/  @!P2 IMAD R83, R83, R23, RZ ;  /* 0x000000175353a224 */ /* 0x000fe200078e02ff */
[----:B------:R-:W-:-:S04]  /*5160*/  ISETP.LT.OR P0, PT, R3, 0x7a, !P0 ;  /* 0x0000007a0300780c */ /* 0x000fc80004701670 */
[----:B------:R1:W-:Y:S03]  /*5170*/  @!P2 STG.E.U8 desc[UR36][R6.64+0x71], R83 ;  /* 0x000071530600a986 */ /* 0x0003e6000c101124 */
[-C--:B------:R-:W-:Y:S02]  /*5180*/  @!P3 IMAD R3, R84, R23.reuse, RZ ;  /* 0x000000175403b224 */ /* 0x080fe400078e02ff */
[-C--:B------:R-:W-:Y:S02]  /*5190*/  @!P1 IMAD R85, R85, R23.reuse, RZ ;  /* 0x0000001755559224 */ /* 0x080fe400078e02ff */
[-C--:B0-----:R-:W-:Y:S01]  /*51a0*/  @!P4 IMAD R9, R86, R23.reuse, RZ ;  /* 0x000000175609c224 */ /* 0x081fe200078e02ff */
[----:B------:R1:W-:Y:S01]  /*51b0*/  @!P3 STG.E.U8 desc[UR36][R4.64+0x78], R3 ;  /* 0x000078030400b986 */ /* 0x0003e2000c101124 */
[----:B------:R-:W-:-:S03]  /*51c0*/  @!P0 IMAD R87, R87, R23, RZ ;  /* 0x0000001757578224 */ /* 0x000fc600078e02ff */
[----:B------:R1:W-:Y:S04]  /*51d0*/  @!P1 STG.E.U8 desc[UR36][R4.64+0x79], R85 ;  /* 0x0000795504009986 */ /* 0x0003e8000c101124 */
[----:B------:R1:W-:Y:S04]  /*51e0*/  @!P4 STG.E.U8 desc[UR36][R6.64+0x78], R9 ;  /* 0x000078090600c986 */ /* 0x0003e8000c101124 */
[----:B------:R1:W-:Y:S02]  /*51f0*/  @!P0 STG.E.U8 desc[UR36][R6.64+0x79], R87 ;  /* 0x0000795706008986 */ /* 0x0003e4000c101124 */
.L_x_165:
[----:B------:R-:W-:Y:S05]  /*5200*/  BSYNC B0 ;  /* 0x0000000000007941 */ /* 0x000fea0003800000 */
.L_x_35:
[----:B------:R-:W-:Y:S01]  /*5210*/  ULDC UR4, c[0x0][0xc] ;  /* 0x0000030000047ab9 */ /* 0x000fe20000000800 */
[----:B------:R-:W-:Y:S01]  /*5220*/  ULDC UR5, c[0x0][0x10] ;  /* 0x0000040000057ab9 */ /* 0x000fe20000000800 */
[----:B-1----:R-:W1:Y:S01]  /*5230*/  LDC R3, c[0x0][0x14] ;  /* 0x00000500ff037b82 */ /* 0x002e620000000800 */
[----:B------:R-:W-:Y:S01]  /*5240*/  UIMAD.WIDE.U32 UR4, UR4, UR5, URZ ;  /* 0x00000005040472a5 */ /* 0x000fe2000f8e003f */
[----:B------:R-:W-:Y:S02]  /*5250*/  IMAD.MOV.U32 R93, RZ, RZ, -0x1 ;  /* 0xffffffffff5d7424 */ /* 0x000fe400078e00ff */
[----:B------:R-:W-:-:S03]  /*5260*/  IMAD.MOV.U32 R90, RZ, RZ, -0x1 ;  /* 0xffffffffff5a7424 */ /* 0x000fc600078e00ff */
[----:B-1----:R-:W-:-:S04]  /*5270*/  IMAD.WIDE.U32 R16, R3, UR4, R16 ;  /* 0x0000000403107c25 */ /* 0x002fc8000f8e0010 */
[----:B------:R-:W-:Y:S01]  /*5280*/  IMAD R3, R3, UR5, RZ ;  /* 0x0000000503037c24 */ /* 0x000fe2000f8e02ff */
[----:B------:R-:W-:Y:S02]  /*5290*/  ULDC.64 UR4, c[0x0][0x650] ;  /* 0x0001940000047ab9 */ /* 0x000fe40000000a00 */
[----:B------:R-:W-:Y:S01]  /*52a0*/  ISETP.GE.U32.AND P0, PT, R16, UR4, PT ;  /* 0x0000000410007c0c */ /* 0x000fe2000bf06070 */
[--C-:B------:R-:W-:Y:S01]  /*52b0*/  IMAD.IADD R17, R17, 0x1, R3.reuse ;  /* 0x0000000111117824 */ /* 0x100fe200078e0203 */
[----:B------:R-:W-:-:S04]  /*52c0*/  PRMT R3, RZ, 0x7610, R3 ;  /* 0x00007610ff037816 */ /* 0x000fc80000000003 */
[----:B------:R-:W-:-:S13]  /*52d0*/  ISETP.GE.U32.AND.EX P0, PT, R17, UR5, PT, P0 ;  /* 0x0000000511007c0c */ /* 0x000fda000bf06100 */
[----:B------:R-:W-:Y:S05]  /*52e0*/  @P0 BRA `(.L_x_166) ;  /* 0x0000000400640947 */ /* 0x000fea0003800000 */
[----:B------:R-:W1:Y:S01]  /*52f0*/  S2R R12, SR_CTAID.X ;  /* 0x00000000000c7919 */ /* 0x000e620000002500 */
[----:B------:R-:W0:Y:S01]  /*5300*/  LDC.64 R10, c[0x0][0x628] ;  /* 0x00018a00ff0a7b82 */ /* 0x000e220000000a00 */
[----:B------:R-:W-:Y:S01]  /*5310*/  ULDC UR4, c[0x0][0x150] ;  /* 0x0000540000047ab9 */ /* 0x000fe20000000800 */
[----:B------:R-:W-:Y:S01]  /*5320*/  IMAD.MOV.U32 R8, RZ, RZ, R16 ;  /* 0x000000ffff087224 */ /* 0x000fe200078e0010 */
[----:B------:R-:W0:Y:S01]  /*5330*/  S2R R24, SR_CTAID.Y ;  /* 0x0000000000187919 */ /* 0x000e220000002600 */
[----:B------:R-:W-:-:S04]  /*5340*/  IMAD.MOV.U32 R9, RZ, RZ, R17 ;  /* 0x000000ffff097224 */ /* 0x000fc800078e0011 */
[----:B------:R-:W2:Y:S08]  /*5350*/  LDC R21, c[0x0][0x144] ;  /* 0x00005100ff157b82 */ /* 0x000eb00000000800 */
[----:B------:R-:W2:Y:S08]  /*5360*/  LDC R0, c[0x0][0x630] ;  /* 0x00018c00ff007b82 */ /* 0x000eb00000000800 */
[----:B------:R-:W2:Y:S01]  /*5370*/  LDC.64 R14, c[0x0][0x620] ;  /* 0x00018800ff0e7b82 */ /* 0x000ea20000000a00 */
[----:B0-----:R-:W-:-:S04]  /*5380*/  ISETP.NE.U32.AND P0, PT, R10, RZ, PT ;  /* 0x000000ff0a00720c */ /* 0x001fc80003f05070 */
[----:B------:R-:W-:Y:S02]  /*5390*/  ISETP.NE.AND.EX P0, PT, R11, RZ, PT, P0 ;  /* 0x000000ff0b00720c */ /* 0x000fe40003f05300 */
[----:B-1----:R-:W-:-:S05]  /*53a0*/  I2FP.F32.U32 R3, R12 ;  /* 0x0000000c00037245 */ /* 0x002fca0000201000 */
[----:B------:R-:W-:-:S04]  /*53b0*/  FMUL R3, R3, UR4 ;  /* 0x0000000403037c20 */ /* 0x000fc80008400000 */
[----:B------:R0:W1:Y:S02]  /*53c0*/  F2I.U32.TRUNC.NTZ R20, R3 ;  /* 0x0000000300147305 */ /* 0x000064000020f000 */
[----:B------:R-:W-:Y:S05]  /*53d0*/  @!P0 BRA `(.L_x_167) ;  /* 0x0000000000288947 */ /* 0x000fea0003800000 */
[----:B0-----:R-:W0:Y:S02]  /*53e0*/  LDC R3, c[0x0][0x634] ;  /* 0x00018d00ff037b82 */ /* 0x001e240000000800 */
[----:B0-----:R-:W-:-:S05]  /*53f0*/  IADD3 R3, P0, R16, R3, RZ ;  /* 0x0000000310037210 */ /* 0x001fca0007f1e0ff */
[----:B------:R-:W-:-:S04]  /*5400*/  IMAD.X R13, RZ, RZ, R17, P0 ;  /* 0x000000ffff0d7224 */ /* 0x000fc800000e0611 */
[----:B------:R-:W-:-:S04]  /*5410*/  IMAD.WIDE.U32 R4, R13, R10, RZ ;  /* 0x0000000a0d047225 */ /* 0x000fc800078e00ff */
[----:B---34-:R-:W-:-:S04]  /*5420*/  IMAD.WIDE.U32 R6, P0, R3, R11, R4 ;  /* 0x0000000b03067225 */ /* 0x018fc80007800004 */
[----:B------:R-:W-:-:S04]  /*5430*/  IMAD.WIDE.U32 R4, R3, R10, RZ ;  /* 0x0000000a03047225 */ /* 0x000fc800078e00ff */
[----:B------:R-:W-:Y:S01]  /*5440*/  IMAD.X R9, RZ, RZ, RZ, P0 ;  /* 0x000000ffff097224 */ /* 0x000fe200000e06ff */
[----:B------:R-:W-:Y:S01]  /*5450*/  IADD3 RZ, P0, R5, R6, RZ ;  /* 0x0000000605ff7210 */ /* 0x000fe20007f1e0ff */
[----:B------:R-:W-:-:S04]  /*5460*/  IMAD.MOV.U32 R8, RZ, RZ, R7 ;  /* 0x000000ffff087224 */ /* 0x000fc800078e0007 */
[----:B------:R-:W-:-:S08]  /*5470*/  IMAD.WIDE.U32.X R8, R13, R11, R8, P0 ;  /* 0x0000000b0d087225 */ /* 0x000fd000000e0408 */
.L_x_167:
[----:B------:R-:W3:Y:S01]  /*5480*/  LDC.64 R28, c[0x0][0x640] ;  /* 0x00019000ff1c7b82 */ /* 0x000ee20000000a00 */
[-CC-:B--2---:R-:W-:Y:S01]  /*5490*/  SHF.R.U64 R90, R8, R0.reuse, R9.reuse ;  /* 0x00000000085a7219 */ /* 0x184fe20000001209 */
[----:B-1----:R-:W-:Y:S01]  /*54a0*/  IMAD.MOV R20, RZ, RZ, -R20 ;  /* 0x000000ffff147224 */ /* 0x002fe200078e0a14 */
[----:B------:R-:W-:Y:S01]  /*54b0*/  SHF.R.U32.HI R0, RZ, R0, R9 ;  /* 0x00000000ff007219 */ /* 0x000fe20000011609 */
[----:B------:R-:W-:Y:S01]  /*54c0*/  ULDC UR4, c[0x0][0x154] ;  /* 0x0000550000047ab9 */ /* 0x000fe20000000800 */
[----:B0-----:R-:W-:Y:S01]  /*54d0*/  IADD3 R3, P0, RZ, -R90, RZ ;  /* 0x8000005aff037210 */ /* 0x001fe20007f1e0ff */
[----:B------:R-:W-:Y:S02]  /*54e0*/  IMAD R21, R21, R20, R12 ;  /* 0x0000001415157224 */ /* 0x000fe400078e020c */
[----:B---34-:R-:W0:Y:S01]  /*54f0*/  LDC R6, c[0x0][0x618] ;  /* 0x00018600ff067b82 */ /* 0x018e220000000800 */
[----:B------:R-:W-:Y:S02]  /*5500*/  IMAD.MOV.U32 R7, RZ, RZ, 0x1 ;  /* 0x00000001ff077424 */ /* 0x000fe400078e00ff */
[----:B------:R-:W-:-:S04]  /*5510*/  IMAD.X R5, RZ, RZ, ~R0, P0 ;  /* 0x000000ffff057224 */ /* 0x000fc800000e0e00 */
[-C--:B------:R-:W-:Y:S01]  /*5520*/  IMAD R0, R5, R14.reuse, RZ ;  /* 0x0000000e05007224 */ /* 0x080fe200078e02ff */
[----:B------:R-:W1:Y:S01]  /*5530*/  LDC R8, c[0x0][0x608] ;  /* 0x00018200ff087b82 */ /* 0x000e620000000800 */
[----:B------:R-:W-:-:S04]  /*5540*/  IMAD.WIDE.U32 R4, R3, R14, R16 ;  /* 0x0000000e03047225 */ /* 0x000fc800078e0010 */
[----:B------:R-:W-:Y:S01]  /*5550*/  IMAD R3, R3, R15, R0 ;  /* 0x0000000f03037224 */ /* 0x000fe200078e0200 */
[----:B------:R-:W-:Y:S02]  /*5560*/  I2FP.F32.U32 R0, R24 ;  /* 0x0000001800007245 */ /* 0x000fe40000201000 */
[----:B------:R-:W2:Y:S01]  /*5570*/  LDC R26, c[0x0][0x658] ;  /* 0x00019600ff1a7b82 */ /* 0x000ea20000000800 */
[----:B------:R-:W-:Y:S01]  /*5580*/  IMAD.IADD R3, R5, 0x1, R3 ;  /* 0x0000000105037824 */ /* 0x000fe200078e0203 */
[----:B------:R-:W-:Y:S01]  /*5590*/  ISETP.NE.U32.AND P0, PT, R28, RZ, PT ;  /* 0x000000ff1c00720c */ /* 0x000fe20003f05070 */
[----:B------:R-:W-:Y:S01]  /*55a0*/  FMUL R0, R0, UR4 ;  /* 0x0000000400007c20 */ /* 0x000fe20008400000 */
[----:B------:R-:W-:Y:S02]  /*55b0*/  IMAD.MOV.U32 R5, RZ, RZ, -0x1 ;  /* 0xffffffffff057424 */ /* 0x000fe400078e00ff */
[----:B------:R-:W-:Y:S01]  /*55c0*/  ISETP.NE.AND.EX P0, PT, R29, RZ, PT, P0 ;  /* 0x000000ff1d00720c */ /* 0x000fe20003f05300 */
[----:B------:R3:W4:Y:S01]  /*55d0*/  F2I.U32.TRUNC.NTZ R13, R0 ;  /* 0x00000000000d7305 */ /* 0x000722000020f000 */
[----:B------:R-:W3:Y:S01]  /*55e0*/  LDC R15, c[0x0][0x148] ;  /* 0x00005200ff0f7b82 */ /* 0x000ee20000000800 */
[----:B0-----:R-:W-:-:S02]  /*55f0*/  SHF.R.U64 R12, R4, R6, R3 ;  /* 0x00000006040c7219 */ /* 0x001fc40000001203 */
[----:B------:R-:W-:-:S05]  /*5600*/  SHF.R.U32.HI R3, RZ, R6, R3 ;  /* 0x00000006ff037219 */ /* 0x000fca0000011603 */
[----:B------:R-:W0:Y:S01]  /*5610*/  LDC R20, c[0x0][0x600] ;  /* 0x00018000ff147b82 */ /* 0x000e220000000800 */
[-CC-:B-1----:R-:W-:Y:S02]  /*5620*/  SHF.R.U64 R10, R12, R8.reuse, R3.reuse ;  /* 0x000000080c0a7219 */ /* 0x182fe40000001203 */
[----:B------:R-:W-:-:S05]  /*5630*/  SHF.R.U32.HI R3, RZ, R8, R3 ;  /* 0x00000008ff037219 */ /* 0x000fca0000011603 */
[----:B------:R-:W1:Y:S01]  /*5640*/  LDC R27, c[0x0][0x648] ;  /* 0x00019200ff1b7b82 */ /* 0x000e620000000800 */
[-C--:B--2---:R-:W-:Y:S02]  /*5650*/  SHF.L.U32 R4, R5, R26.reuse, RZ ;  /* 0x0000001a05047219 */ /* 0x084fe400000006ff */
[-CC-:B------:R-:W-:Y:S02]  /*5660*/  SHF.R.U64 R14, R10, R26.reuse, R3.reuse ;  /* 0x0000001a0a0e7219 */ /* 0x180fe40000001203 */
[----:B------:R-:W-:Y:S02]  /*5670*/  SHF.R.U32.HI R5, RZ, R26, R3 ;  /* 0x0000001aff057219 */ /* 0x000fe40000011603 */
[----:B------:R-:W-:Y:S01]  /*5680*/  LOP3.LUT R25, RZ, R4, RZ, 0x33, !PT ;  /* 0x00000004ff197212 */ /* 0x000fe200078e33ff */
[----:B------:R-:W2:Y:S01]  /*5690*/  LDC R30, c[0x0][0x638] ;  /* 0x00018e00ff1e7b82 */ /* 0x000ea20000000800 */
[----:B------:R-:W-:Y:S01]  /*56a0*/  SHF.L.U32 R26, R7, R26, RZ ;  /* 0x0000001a071a7219 */ /* 0x000fe200000006ff */
[----:B------:R-:W-:-:S06]  /*56b0*/  IMAD.MOV.U32 R4, RZ, RZ, R14 ;  /* 0x000000ffff047224 */ /* 0x000fcc00078e000e */
[----:B------:R-:W0:Y:S01]  /*56c0*/  LDC R31, c[0x0][0x610] ;  /* 0x00018400ff1f7b82 */ /* 0x000e220000000800 */
[----:B----4-:R-:W-:Y:S05]  /*56d0*/  @!P0 BRA `(.L_x_168) ;  /* 0x0000000000288947 */ /* 0x010fea0003800000 */
        /* <DEDUP_REMOVED lines=10> */
.L_x_168:
[----:B------:R-:W-:Y:S01]  /*5780*/  ISETP.NE.AND P0, PT, R2, 0x1, PT ;  /* 0x000000010200780c */ /* 0x000fe20003f05270 */
[----:B0-----:R-:W-:Y:S01]  /*5790*/  VIADD R7, R20, 0xffffffff ;  /* 0xffffffff14077836 */ /* 0x001fe20000000000 */
[----:B-1-3--:R-:W-:Y:S01]  /*57a0*/  SHF.R.U64 R0, R4, R27, R5 ;  /* 0x0000001b04007219 */ /* 0x00afe20000001205 */
[----:B------:R-:W-:Y:S01]  /*57b0*/  IMAD.MOV R13, RZ, RZ, -R13 ;  /* 0x000000ffff0d7224 */ /* 0x000fe200078e0a0d */
[----:B------:R-:W-:Y:S01]  /*57c0*/  LOP3.LUT R5, R10, R25, RZ, 0xc0, !PT ;  /* 0x000000190a057212 */ /* 0x000fe200078ec0ff */
[----:B------:R-:W-:Y:S01]  /*57d0*/  IMAD.MOV.U32 R4, RZ, RZ, 0x1 ;  /* 0x00000001ff047424 */ /* 0x000fe200078e00ff */
[----:B------:R-:W-:Y:S01]  /*57e0*/  LOP3.LUT R12, R12, R7, RZ, 0xc0, !PT ;  /* 0x000000070c0c7212 */ /* 0x000fe200078ec0ff */
[----:B------:R-:W-:Y:S02]  /*57f0*/  IMAD.MOV R3, RZ, RZ, -R0 ;  /* 0x000000ffff037224 */ /* 0x000fe400078e0a00 */
[----:B------:R-:W-:Y:S02]  /*5800*/  IMAD R0, R26, R0, R5 ;  /* 0x000000001a007224 */ /* 0x000fe400078e0205 */
[----:B--2---:R-:W-:-:S02]  /*5810*/  IMAD R3, R3, R30, R14 ;  /* 0x0000001e03037224 */ /* 0x004fc400078e020e */
[----:B------:R-:W-:Y:S02]  /*5820*/  @P0 IMAD R21, R15, R13, R24 ;  /* 0x0000000d0f150224 */ /* 0x000fe400078e0218 */
[----:B------:R-:W-:Y:S01]  /*5830*/  IMAD R5, R3, R20, R12 ;  /* 0x0000001403057224 */ /* 0x000fe200078e020c */
[----:B------:R-:W-:Y:S01]  /*5840*/  PRMT R3, R4, 0x7610, R3 ;  /* 0x0000761004037816 */ /* 0x000fe20000000003 */
[----:B------:R-:W-:-:S05]  /*5850*/  IMAD R0, R0, R31, R21 ;  /* 0x0000001f00007224 */ /* 0x000fca00078e0215 */
[----:B------:R-:W-:Y:S02]  /*5860*/  SEL R93, R5, R0, !P0 ;  /* 0x00000000055d7207 */ /* 0x000fe40004000000 */
[----:B------:R-:W-:-:S07]  /*5870*/  SEL R0, R0, R5, !P0 ;  /* 0x0000000500007207 */ /* 0x000fce0004000000 */
.L_x_166:
[----:B------:R-:W-:Y:S01]  /*5880*/  LOP3.LUT P0, RZ, R3, 0xff, RZ, 0xc0, !PT ;  /* 0x000000ff03ff7812 */ /* 0x000fe2000780c0ff */
[----:B------:R-:W-:-:S12]  /*5890*/  IMAD.MOV.U32 R92, RZ, RZ, R0 ;  /* 0x000000ffff5c7224 */ /* 0x000fd800078e0000 */
[----:B------:R-:W-:Y:S05]  /*58a0*/  @P0 BRA `(.L_x_169) ;  /* 0xffffffb8008c0947 */ /* 0x000fea000383ffff */
[----:B------:R-:W-:Y:S05]  /*58b0*/  EXIT ;  /* 0x000000000000794d */ /* 0x000fea0003800000 */
.L_x_8:
[----:B0-----:R-:W-:Y:S01]  /*58c0*/  ULDC.64 UR4, c[0x0][0x650] ;  /* 0x0001940000047ab9 */ /* 0x001fe20000000a00 */
        /* <DEDUP_REMOVED lines=25> */
.L_x_171:
[----:B------:R-:W0:Y:S01]  /*5a60*/  LDC.64 R26, c[0x0][0x640] ;  /* 0x00019000ff1a7b82 */ /* 0x000e220000000a00 */
[-CC-:B------:R-:W-:Y:S01]  /*5a70*/  SHF.R.U64 R21, R12, R8.reuse, R13.reuse ;  /* 0x000000080c157219 */ /* 0x180fe2000000120d */
[----:B------:R-:W-:Y:S01]  /*5a80*/  IMAD.MOV.U32 R30, RZ, RZ, 0x1 ;  /* 0x00000001ff1e7424 */ /* 0x000fe200078e00ff */
[----:B------:R-:W-:Y:S02]  /*5a90*/  SHF.R.U32.HI R6, RZ, R8, R13 ;  /* 0x00000008ff067219 */ /* 0x000fe4000001160d */
[----:B------:R-:W-:-:S03]  /*5aa0*/  IADD3 R11, P0, RZ, -R21, RZ ;  /* 0x80000015ff0b7210 */ /* 0x000fc60007f1e0ff */
[----:B------:R-:W1:Y:S02]  /*5ab0*/  LDC R10, c[0x0][0x618] ;  /* 0x00018600ff0a7b82 */ /* 0x000e640000000800 */
[----:B------:R-:W-:-:S04]  /*5ac0*/  IMAD.X R7, RZ, RZ, ~R6, P0 ;  /* 0x000000ffff077224 */ /* 0x000fc800000e0e06 */
[-C--:B------:R-:W-:Y:S02]  /*5ad0*/  IMAD R8, R7, R22.reuse, RZ ;  /* 0x0000001607087224 */ /* 0x080fe400078e02ff */
[----:B------:R-:W2:Y:S01]  /*5ae0*/  LDC R12, c[0x0][0x608] ;  /* 0x00018200ff0c7b82 */ /* 0x000ea20000000800 */
[----:B------:R-:W-:-:S04]  /*5af0*/  IMAD.WIDE.U32 R6, R11, R22, R16 ;  /* 0x000000160b067225 */ /* 0x000fc800078e0010 */
[----:B------:R-:W-:-:S03]  /*5b00*/  IMAD R11, R11, R23, R8 ;  /* 0x000000170b0b7224 */ /* 0x000fc600078e0208 */
[----:B------:R-:W3:Y:S01]  /*5b10*/  LDC R25, c[0x0][0x658] ;  /* 0x00019600ff197b82 */ /* 0x000ee20000000800 */
[----:B------:R-:W-:Y:S01]  /*5b20*/  IMAD.IADD R7, R7, 0x1, R11 ;  /* 0x0000000107077824 */ /* 0x000fe200078e020b */
[----:B0-----:R-:W-:-:S04]  /*5b30*/  ISETP.NE.U32.AND P0, PT, R26, RZ, PT ;  /* 0x000000ff1a00720c */ /* 0x001fc80003f05070 */
[----:B------:R-:W-:Y:S02]  /*5b40*/  ISETP.NE.AND.EX P0, PT, R27, RZ, PT, P0 ;  /* 0x000000ff1b00720c */ /* 0x000fe40003f05300 */
[----:B------:R-:W0:Y:S01]  /*5b50*/  LDC R22, c[0x0][0x600] ;  /* 0x00018000ff167b82 */ /* 0x000e220000000800 */
[-CC-:B-1----:R-:W-:Y:S02]  /*5b60*/  SHF.R.U64 R8, R6, R10.reuse, R7.reuse ;  /* 0x0000000a06087219 */ /* 0x182fe40000001207 */
[----:B------:R-:W-:Y:S01]  /*5b70*/  SHF.R.U32.HI R7, RZ, R10, R7 ;  /* 0x0000000aff077219 */ /* 0x000fe20000011607 */
[----:B------:R-:W-:-:S04]  /*5b80*/  IMAD.MOV.U32 R10, RZ, RZ, -0x1 ;  /* 0xffffffffff0a7424 */ /* 0x000fc800078e00ff */
        /* <DEDUP_REMOVED lines=21> */
.L_x_172:
[----:B------:R-:W-:Y:S01]  /*5ce0*/  ISETP.NE.AND P0, PT, R2, 0x1, PT ;  /* 0x000000010200780c */ /* 0x000fe20003f05270 */
[----:B0-----:R-:W-:Y:S01]  /*5cf0*/  VIADD R11, R22, 0xffffffff ;  /* 0xffffffff160b7836 */ /* 0x001fe20000000000 */
[----:B-1----:R-:W-:Y:S02]  /*5d00*/  SHF.R.U64 R6, R6, R24, R7 ;  /* 0x0000001806067219 */ /* 0x002fe40000001207 */
[----:B------:R-:W-:Y:S02]  /*5d10*/  SHF.L.U32 R30, R30, R25, RZ ;  /* 0x000000191e1e7219 */ /* 0x000fe400000006ff */
[----:B------:R-:W-:Y:S01]  /*5d20*/  LOP3.LUT R5, R23, R32, RZ, 0xc0, !PT ;  /* 0x0000002017057212 */ /* 0x000fe200078ec0ff */
[----:B------:R-:W-:-:S04]  /*5d30*/  IMAD.MOV R7, RZ, RZ, -R6 ;  /* 0x000000ffff077224 */ /* 0x000fc800078e0a06 */
[----:B------:R-:W-:Y:S01]  /*5d40*/  IMAD R6, R30, R6, R5 ;  /* 0x000000061e067224 */ /* 0x000fe200078e0205 */
[----:B------:R-:W-:Y:S01]  /*5d50*/  LOP3.LUT R5, R8, R11, RZ, 0xc0, !PT ;  /* 0x0000000b08057212 */ /* 0x000fe200078ec0ff */
[----:B------:R-:W-:Y:S02]  /*5d60*/  @P0 IMAD R3, R9, R14, R4 ;  /* 0x0000000e09030224 */ /* 0x000fe400078e0204 */
[----:B--2---:R-:W-:Y:S02]  /*5d70*/  IMAD R4, R7, R28, R20 ;  /* 0x0000001c07047224 */ /* 0x004fe400078e0214 */
[----:B---3--:R-:W-:Y:S02]  /*5d80*/  IMAD R3, R6, R29, R3 ;  /* 0x0000001d06037224 */ /* 0x008fe400078e0203 */
[----:B------:R-:W-:Y:S02]  /*5d90*/  IMAD R4, R4, R22, R5 ;  /* 0x0000001604047224 */ /* 0x000fe400078e0205 */
[----:B------:R-:W-:-:S02]  /*5da0*/  IMAD.MOV.U32 R8, RZ, RZ, 0x1 ;  /* 0x00000001ff087424 */ /* 0x000fc400078e00ff */
[----:B------:R-:W-:Y:S01]  /*5db0*/  IMAD.MOV.U32 R6, RZ, RZ, R21 ;  /* 0x000000ffff067224 */ /* 0x000fe200078e0015 */
[----:B------:R-:W-:Y:S02]  /*5dc0*/  SEL R7, R4, R3, !P0 ;  /* 0x0000000304077207 */ /* 0x000fe40004000000 */
[----:B------:R-:W-:-:S07]  /*5dd0*/  SEL R20, R3, R4, !P0 ;  /* 0x0000000403147207 */ /* 0x000fce0004000000 */
.L_x_170:
[----:B------:R-:W-:-:S08]  /*5de0*/  NOP ;  /* 0x0000000000007918 */ /* 0x000fd00000000000 */
[----:B------:R-:W0:-:S00]  /*5df0*/  USETMAXREG.DEALLOC.CTAPOOL 0x28 ;  /* 0x00000028000079c8 */ /* 0x000e0000080e0500 */
[----:B0-----:R-:W-:-:S13]  /*5e00*/  ISETP.NE.AND P0, PT, R0, RZ, PT ;  /* 0x000000ff0000720c */ /* 0x001fda0003f05270 */
[----:B------:R-:W-:Y:S05]  /*5e10*/  @P0 EXIT ;  /* 0x000000000000094d */ /* 0x000fea0003800000 */
[----:B------:R-:W-:Y:S01]  /*5e20*/  LOP3.LUT P0, RZ, R8, 0xff, RZ, 0xc0, !PT ;  /* 0x000000ff08ff7812 */ /* 0x000fe2000780c0ff */
[----:B------:R-:W-:Y:S02]  /*5e30*/  IMAD.MOV.U32 R0, RZ, RZ, 0x1 ;  /* 0x00000001ff007424 */ /* 0x000fe400078e00ff */
[----:B------:R-:W-:-:S10]  /*5e40*/  IMAD.MOV.U32 R3, RZ, RZ, RZ ;  /* 0x000000ffff037224 */ /* 0x000fd400078e00ff */
[----:B------:R-:W-:Y:S05]  /*5e50*/  @!P0 BRA `(.L_x_173) ;  /* 0x0000000c00488947 */ /* 0x000fea0003800000 */
[----:B------:R-:W0:Y:S01]  /*5e60*/  LDC R0, c[0x0][0x28c] ;  /* 0x0000a300ff007b82 */ /* 0x000e220000000800 */
[----:B------:R-:W-:Y:S01]  /*5e70*/  ULDC UR5, c[0x0][0x658] ;  /* 0x0001960000057ab9 */ /* 0x000fe20000000800 */
[----:B------:R-:W-:Y:S01]  /*5e80*/  UMOV UR7, 0xffffffff ;  /* 0xffffffff00077882 */ /* 0x000fe20000000000 */
[----:B------:R-:W-:Y:S01]  /*5e90*/  ULDC UR6, c[0x0][0xc] ;  /* 0x0000030000067ab9 */ /* 0x000fe20000000800 */
[----:B------:R-:W-:Y:S01]  /*5ea0*/  USHF.L.U32 UR8, UR7, UR5, URZ ;  /* 0x0000000507087299 */ /* 0x000fe2000800063f */
[----:B------:R-:W-:Y:S01]  /*5eb0*/  BSSY B0, `(.L_x_173) ;  /* 0x00000cc000007945 */ /* 0x000fe20003800000 */
[----:B------:R-:W-:Y:S01]  /*5ec0*/  UMOV UR9, 0x1 ;  /* 0x0000000100097882 */ /* 0x000fe20000000000 */
[----:B------:R-:W-:Y:S01]  /*5ed0*/  ULDC UR7, c[0x0][0x10] ;  /* 0x0000040000077ab9 */ /* 0x000fe20000000800 */
[----:B------:R-:W1:Y:S01]  /*5ee0*/  S2UR UR10, SR_CgaCtaId ;  /* 0x00000000000a79c3 */ /* 0x000e620000008800 */
[----:B------:R-:W-:Y:S01]  /*5ef0*/  UIMAD.WIDE.U32 UR6, UR6, UR7, URZ ;  /* 0x00000007060672a5 */ /* 0x000fe2000f8e003f */
[----:B------:R-:W-:Y:S01]  /*5f00*/  IMAD.MOV.U32 R11, RZ, RZ, 0x1 ;  /* 0x00000001ff0b7424 */ /* 0x000fe200078e00ff */
[----:B------:R-:W-:Y:S01]  /*5f10*/  USHF.L.U32 UR17, UR9, UR5, URZ ;  /* 0x0000000509117299 */ /* 0x000fe2000800063f */
[----:B------:R-:W-:Y:S01]  /*5f20*/  LOP3.LUT R8, R19, 0x2, RZ, 0xfc, !PT ;  /* 0x0000000213087812 */ /* 0x000fe200078efcff */
[----:B------:R-:W-:Y:S01]  /*5f30*/  ULDC UR4, c[0x0][0x600] ;  /* 0x0001800000047ab9 */ /* 0x000fe20000000800 */
[----:B------:R-:W-:Y:S01]  /*5f40*/  ULDC UR5, c[0x0][0x14] ;  /* 0x0000050000057ab9 */ /* 0x000fe20000000800 */
[----:B------:R-:W-:-:S02]  /*5f50*/  UIADD3 UR4, UR4, -0x1, URZ ;  /* 0xffffffff04047890 */ /* 0x000fc4000fffe03f */
[----:B------:R-:W-:Y:S02]  /*5f60*/  UIMAD.WIDE.U32 UR22, UR6, UR5, URZ ;  /* 0x00000005061672a5 */ /* 0x000fe4000f8e003f */
[----:B------:R-:W-:Y:S02]  /*5f70*/  UIMAD UR13, UR7, UR5, URZ ;  /* 0x00000005070d72a4 */ /* 0x000fe4000f8e023f */
[----:B------:R-:W-:Y:S02]  /*5f80*/  ULOP3.LUT UR16, URZ, UR8, URZ, 0x33, !UPT ;  /* 0x000000083f107292 */ /* 0x000fe4000f8e333f */
[----:B------:R-:W-:Y:S01]  /*5f90*/  UIADD3 UR13, UR23, UR13, URZ ;  /* 0x0000000d170d7290 */ /* 0x000fe2000fffe03f */
[----:B0-----:R-:W-:Y:S01]  /*5fa0*/  VIADD R0, R0, 0x3f ;  /* 0x0000003f00007836 */ /* 0x001fe20000000000 */
[----:B------:R-:W-:-:S04]  /*5fb0*/  ULDC.64 UR24, c[0x0][0x198] ;  /* 0x0000660000187ab9 */ /* 0x000fc80000000a00 */
[----:B------:R-:W-:Y:S01]  /*5fc0*/  SHF.R.S32.HI R3, RZ, 0x1f, R0 ;  /* 0x0000001fff037819 */ /* 0x000fe20000011400 */
[----:B-1----:R-:W-:-:S03]  /*5fd0*/  IMAD.U32 R9, RZ, RZ, UR10 ;  /* 0x0000000aff097e24 */ /* 0x002fc6000f8e00ff */
[----:B------:R-:W-:Y:S01]  /*5fe0*/  LEA.HI R3, R3, R0, RZ, 0x6 ;  /* 0x0000000003037211 */ /* 0x000fe200078f30ff */
[----:B------:R-:W-:-:S03]  /*5ff0*/  IMAD.MOV.U32 R0, RZ, RZ, 0x1 ;  /* 0x00000001ff007424 */ /* 0x000fc600078e00ff */
[----:B------:R-:W-:Y:S01]  /*6000*/  SHF.R.S32.HI R10, RZ, 0x6, R3 ;  /* 0x00000006ff0a7819 */ /* 0x000fe20000011403 */
[----:B------:R-:W-:Y:S01]  /*6010*/  IMAD.MOV.U32 R3, RZ, RZ, RZ ;  /* 0x000000ffff037224 */ /* 0x000fe200078e00ff */
[----:B------:R-:W-:-:S03]  /*6020*/  LEA R12, R9, 0x200, 0xc ;  /* 0x00000200090c7811 */ /* 0x000fc600078e60ff */
[----:B------:R-:W-:-:S07]  /*6030*/  VIADD R13, R10, 0x1 ;  /* 0x000000010a0d7836 */ /* 0x000fce0000000000 */
.L_x_184:
[----:B------:R-:W-:-:S03]  /*6040*/  UMOV UR5, 0xffffffff ;  /* 0xffffffff00057882 */ /* 0x000fc60000000000 */
[----:B------:R-:W-:Y:S05]  /*6050*/  BRA.DIV UR5, `(.L_x_174) ;  /* 0x0000001605187947 */ /* 0x000fea000b800000 */
[----:B------:R-:W-:-:S13]  /*6060*/  ELECT P6, URZ, PT ;  /* 0x00000000003f782f */ /* 0x000fda00038c0000 */
.L_x_205:
[----:B------:R-:W0:Y:S01]  /*6070*/  LDC R4, c[0x0][0x28c] ;  /* 0x0000a300ff047b82 */ /* 0x000e220000000800 */
[----:B------:R-:W-:Y:S01]  /*6080*/  BSSY B1, `(.L_x_175) ;  /* 0x000003a000017945 */ /* 0x000fe20003800000 */
[----:B0-----:R-:W-:-:S13]  /*6090*/  ISETP.LT.OR P6, PT, R4, 0x1, !P6 ;  /* 0x000000010400780c */ /* 0x001fda00077c1670 */
[----:B------:R-:W-:Y:S05]  /*60a0*/  @P6 BRA `(.L_x_176) ;  /* 0x0000000000dc6947 */ /* 0x000fea0003800000 */
[----:B------:R-:W-:Y:S02]  /*60b0*/  IMAD R20, R20, 0x2, R9 ;  /* 0x0000000214147824 */ /* 0x000fe400078e0209 */
[----:B------:R-:W-:Y:S02]  /*60c0*/  IMAD.SHL.U32 R21, R7, 0x80, RZ ;  /* 0x0000008007157824 */ /* 0x000fe400078e00ff */
[----:B------:R-:W-:Y:S02]  /*60d0*/  IMAD.MOV.U32 R24, RZ, RZ, RZ ;  /* 0x000000ffff187224 */ /* 0x000fe400078e00ff */
[----:B------:R-:W-:Y:S02]  /*60e0*/  IMAD.MOV.U32 R4, RZ, RZ, R13 ;  /* 0x000000ffff047224 */ /* 0x000fe400078e000d */
[----:B------:R-:W-:Y:S02]  /*60f0*/  IMAD.MOV.U32 R5, RZ, RZ, R0 ;  /* 0x000000ffff057224 */ /* 0x000fe400078e0000 */
[----:B------:R-:W-:-:S02]  /*6100*/  IMAD.MOV.U32 R7, RZ, RZ, R3 ;  /* 0x000000ffff077224 */ /* 0x000fc400078e0003 */
[----:B------:R-:W-:-:S07]  /*6110*/  IMAD.SHL.U32 R20, R20, 0x40, RZ ;  /* 0x0000004014147824 */ /* 0x000fce00078e00ff */
.L_x_179:
[----:B------:R-:W0:Y:S01]  /*6120*/  S2UR UR5, SR_CgaCtaId ;  /* 0x00000000000579c3 */ /* 0x000e220000008800 */
[----:B------:R-:W-:Y:S02]  /*6130*/  MOV R14, 0x400 ;  /* 0x00000400000e7802 */ /* 0x000fe40000000f00 */
[----:B------:R-:W-:-:S13]  /*6140*/  LOP3.LUT P1, RZ, R18, 0x7f, RZ, 0xc0, !PT ;  /* 0x0000007f12ff7812 */ /* 0x000fda000782c0ff */
[----:B------:R-:W1:Y:S01]  /*6150*/  @!P1 LDC R15, c[0x0][0x500] ;  /* 0x00014000ff0f9b82 */ /* 0x000e620000000800 */
[----:B0-----:R-:W-:-:S05]  /*6160*/  IMAD.U32 R9, RZ, RZ, UR5 ;  /* 0x00000005ff097e24 */ /* 0x001fca000f8e00ff */
[----:B------:R-:W-:Y:S02]  /*6170*/  LEA R22, R9, R14, 0x18 ;  /* 0x0000000e09167211 */ /* 0x000fe400078ec0ff */
[----:B------:R-:W-:-:S03]  /*6180*/  SHF.L.U32 R14, R5, 0x1f, RZ ;  /* 0x0000001f050e7819 */ /* 0x000fc600000006ff */
[----:B------:R-:W-:-:S04]  /*6190*/  IMAD R23, R7, 0x8, R22 ;  /* 0x0000000807177824 */ /* 0x000fc800078e0216 */
[----:B------:R-:W0:Y:S02]  /*61a0*/  SYNCS.PHASECHK.TRANS64.TRYWAIT P0, [R23+URZ+0x70], R14 ;  /* 0x0000700e170075a7 */ /* 0x000e24000800017f */
[----:B01----:R-:W-:Y:S05]  /*61b0*/  @!P0 BRA `(.L_x_177) ;  /* 0x0000001000e08947 */ /* 0x003fea0003800000 */
.L_x_206:
[----:B0-----:R-:W-:Y:S01]  /*61c0*/  PRMT R14, R8, 0x9910, RZ ;  /* 0x00009910080e7816 */ /* 0x001fe200000000ff */
[----:B------:R0:W-:Y:S03]  /*61d0*/  @!P1 SYNCS.ARRIVE.TRANS64 RZ, [R23+URZ], R15 ;  /* 0x0000000f17ff99a7 */ /* 0x0001e6000800003f */
[----:B------:R-:W-:-:S13]  /*61e0*/  ISETP.NE.AND P0, PT, R14, 0x2, PT ;  /* 0x000000020e00780c */ /* 0x000fda0003f05270 */
[----:B0-----:R-:W-:Y:S05]  /*61f0*/  @P0 BRA `(.L_x_178) ;  /* 0x0000000000040947 */ /* 0x001fea0003800000 */
[----:B------:R-:W-:Y:S01]  /*6200*/  BPT.TRAP 0x1 ;  /* 0x000000040000795c */ /* 0x000fe20000300000 */
.L_x_178:
[C---:B------:R-:W-:Y:S01]  /*6210*/  IMAD R14, R7.reuse, 0x2000, R12 ;  /* 0x00002000070e7824 */ /* 0x040fe200078e020c */
[----:B------:R-:W-:Y:S01]  /*6220*/  R2UR UR8, R22 ;  /* 0x00000000160872ca */ /* 0x000fe200000e0000 */
[----:B------:R-:W-:Y:S01]  /*6230*/  IMAD R22, R7, 0x2000, R22 ;  /* 0x0000200007167824 */ /* 0x000fe200078e0216 */
[----:B------:R-:W-:Y:S01]  /*6240*/  R2UR UR18, R20 ;  /* 0x00000000141272ca */ /* 0x000fe200000e0000 */
[----:B------:R-:W-:Y:S01]  /*6250*/  VIADD R4, R4, 0xffffffff ;  /* 0xffffffff04047836 */ /* 0x000fe20000000000 */
[----:B------:R-:W-:Y:S01]  /*6260*/  R2UR UR5, R14 ;  /* 0x000000000e0572ca */ /* 0x000fe200000e0000 */
[----:B------:R-:W-:Y:S01]  /*6270*/  UIADD3 UR6, UP0, UR24, 0xf0, URZ ;  /* 0x000000f018067890 */ /* 0x000fe2000ff1e03f */
[----:B------:R-:W-:Y:S01]  /*6280*/  R2UR UR11, R22 ;  /* 0x00000000160b72ca */ /* 0x000fe200000e0000 */
[----:B------:R-:W-:Y:S01]  /*6290*/  UIADD3 UR26, UP1, UR24, 0x1f0, URZ ;  /* 0x000001f0181a7890 */ /* 0x000fe2000ff3e03f */
[----:B------:R-:W-:Y:S01]  /*62a0*/  R2UR UR9, R23 ;  /* 0x00000000170972ca */ /* 0x000fe200000e0000 */
[----:B------:R-:W-:Y:S01]  /*62b0*/  UIADD3.X UR7, URZ, UR25, URZ, UP0, !UPT ;  /* 0x000000193f077290 */ /* 0x000fe200087fe43f */
[----:B------:R-:W-:Y:S01]  /*62c0*/  R2UR UR10, R24 ;  /* 0x00000000180a72ca */ /* 0x000fe200000e0000 */
[----:B------:R-:W-:Y:S01]  /*62d0*/  VIADD R7, R7, 0x1 ;  /* 0x0000000107077836 */ /* 0x000fe20000000000 */
[----:B------:R-:W-:Y:S01]  /*62e0*/  R2UR UR12, R6 ;  /* 0x00000000060c72ca */ /* 0x000fe200000e0000 */
[----:B------:R-:W-:Y:S01]  /*62f0*/  UIADD3.X UR27, URZ, UR25, URZ, UP1, !UPT ;  /* 0x000000193f1b7290 */ /* 0x000fe20008ffe43f */
[----:B------:R-:W-:Y:S01]  /*6300*/  R2UR UR19, R21 ;  /* 0x00000000151372ca */ /* 0x000fe200000e0000 */
[----:B------:R-:W-:Y:S01]  /*6310*/  UMOV UR20, 0x30000 ;  /* 0x0003000000147882 */ /* 0x000fe20000000000 */
[----:B------:R-:W-:Y:S01]  /*6320*/  ISETP.GT.AND P1, PT, R4, 0x1, PT ;  /* 0x000000010400780c */ /* 0x000fe20003f24270 */
[----:B------:R-:W-:Y:S01]  /*6330*/  UIADD3 UR8, UR8, UR5, URZ ;  /* 0x0000000508087290 */ /* 0x000fe2000fffe03f */
[----:B------:R-:W-:Y:S01]  /*6340*/  ISETP.NE.AND P0, PT, R7, 0xe, PT ;  /* 0x0000000e0700780c */ /* 0x000fe20003f05270 */
[----:B------:R-:W-:Y:S01]  /*6350*/  UIADD3 UR5, UR11, 0x1c200, URZ ;  /* 0x0001c2000b057890 */ /* 0x000fe2000fffe03f */
[----:B------:R-:W-:Y:S01]  /*6360*/  VIADD R24, R24, 0x40 ;  /* 0x0000004018187836 */ /* 0x000fe20000000000 */
[----:B------:R-:W-:Y:S01]  /*6370*/  UMOV UR14, 0x0 ;  /* 0x00000000000e7882 */ /* 0x000fe20000000000 */
[----:B------:R-:W-:Y:S01]  /*6380*/  UMOV UR15, 0x10000000 ;  /* 0x10000000000f7882 */ /* 0x000fe20000000000 */
[----:B------:R-:W-:Y:S01]  /*6390*/  UMOV UR11, UR18 ;  /* 0x00000012000b7c82 */ /* 0x000fe20008000000 */
[----:B------:R-:W-:-:S02]  /*63a0*/  SEL R14, RZ, 0x1, P0 ;  /* 0x00000001ff0e7807 */ /* 0x000fc40000000000 */
[----:B------:R0:W-:Y:S01]  /*63b0*/  UTMALDG.3D.MULTICAST [UR8], [UR6], UR20, desc[UR14] ;  /* 0x00000e08060073b4 */ /* 0x0001e20008011814 */
[----:B------:R-:W-:Y:S02]  /*63c0*/  SEL R7, R7, RZ, P0 ;  /* 0x000000ff07077207 */ /* 0x000fe40000000000 */
[----:B------:R-:W-:Y:S01]  /*63d0*/  LOP3.LUT R5, R5, R14, RZ, 0x3c, !PT ;  /* 0x0000000e05057212 */ /* 0x000fe200078e3cff */
[----:B0-----:R-:W-:Y:S01]  /*63e0*/  UMOV UR8, UR5 ;  /* 0x0000000500087c82 */ /* 0x001fe20008000000 */
[----:B------:R-:W-:Y:S02]  /*63f0*/  UMOV UR11, UR19 ;  /* 0x00000013000b7c82 */ /* 0x000fe40008000000 */
[----:B------:R0:W-:Y:S02]  /*6400*/  UTMALDG.3D [UR8], [UR26], desc[UR14] ;  /* 0x00000e081a0075b4 */ /* 0x0001e40008011000 */
[----:B0-----:R-:W-:Y:S05]  /*6410*/  @P1 BRA `(.L_x_179) ;  /* 0xfffffffc00401947 */ /* 0x001fea000383ffff */
.L_x_176:
[----:B------:R-:W-:Y:S05]  /*6420*/  BSYNC B1 ;  /* 0x0000000000017941 */ /* 0x000fea0003800000 */
.L_x_175:
[----:B------:R-:W-:Y:S01]  /*6430*/  LOP3.LUT P1, RZ, R11, 0xff, RZ, 0xc0, !PT ;  /* 0x000000ff0bff7812 */ /* 0x000fe2000782c0ff */
[C---:B------:R-:W-:Y:S01]  /*6440*/  IMAD.IADD R6, R10.reuse, 0x1, R3 ;  /* 0x000000010a067824 */ /* 0x040fe200078e0203 */
[----:B------:R-:W-:Y:S01]  /*6450*/  ULDC.64 UR6, c[0x0][0x650] ;  /* 0x0001940000067ab9 */ /* 0x000fe20000000a00 */
[----:B------:R-:W-:Y:S01]  /*6460*/  ISETP.GE.U32.AND P2, PT, R10, 0xe, PT ;  /* 0x0000000e0a00780c */ /* 0x000fe20003f46070 */
[----:B------:R-:W-:Y:S01]  /*6470*/  BSSY B1, `(.L_x_180) ;  /* 0x000006d000017945 */ /* 0x000fe20003800000 */
[----:B------:R-:W-:Y:S01]  /*6480*/  IMAD.MOV.U32 R20, RZ, RZ, -0x1 ;  /* 0xffffffffff147424 */ /* 0x000fe200078e00ff */
[----:B------:R-:W-:Y:S01]  /*6490*/  ISETP.GT.U32.AND P0, PT, R6, 0xd, PT ;  /* 0x0000000d0600780c */ /* 0x000fe20003f04070 */
[----:B------:R-:W-:Y:S01]  /*64a0*/  IMAD.MOV.U32 R7, RZ, RZ, -0x1 ;  /* 0xffffffffff077424 */ /* 0x000fe200078e00ff */
[----:B------:R-:W-:Y:S02]  /*64b0*/  SHF.R.U32.HI R4, RZ, 0x1, R6 ;  /* 0x00000001ff047819 */ /* 0x000fe40000011606 */
[----:B------:R-:W-:-:S02]  /*64c0*/  ISETP.LT.U32.AND P0, PT, R10, 0xe, P0 ;  /* 0x0000000e0a00780c */ /* 0x000fc40000701070 */
[----:B------:R-:W-:Y:S01]  /*64d0*/  PRMT R11, RZ, 0x7610, R11 ;  /* 0x00007610ff0b7816 */ /* 0x000fe2000000000b */
[----:B------:R-:W0:Y:S01]  /*64e0*/  @P1 S2R R9, SR_CgaCtaId ;  /* 0x0000000000091919 */ /* 0x000e220000008800 */
[----:B------:R-:W-:Y:S01]  /*64f0*/  @P1 MOV R14, 0x400 ;  /* 0x00000400000e1802 */ /* 0x000fe20000000f00 */
[----:B------:R-:W-:Y:S01]  /*6500*/  IMAD.WIDE.U32 R4, R4, -0x6db6db6d, RZ ;  /* 0x9249249304047825 */ /* 0x000fe200078e00ff */
[----:B------:R-:W-:-:S04]  /*6510*/  SEL R3, RZ, 0x1, !P0 ;  /* 0x00000001ff037807 */ /* 0x000fc80004000000 */
[----:B------:R-:W-:Y:S02]  /*6520*/  SHF.R.U32.HI R5, RZ, 0x2, R5 ;  /* 0x00000002ff057819 */ /* 0x000fe40000011605 */
[----:B------:R-:W-:Y:S02]  /*6530*/  LOP3.LUT R0, R0, R3, RZ, 0x3c, !PT ;  /* 0x0000000300007212 */ /* 0x000fe400078e3cff */
[----:B------:R-:W-:Y:S01]  /*6540*/  PRMT R4, RZ, 0x7610, R4 ;  /* 0x00007610ff047816 */ /* 0x000fe20000000004 */
[----:B------:R-:W-:Y:S01]  /*6550*/  IMAD R3, R5, -0xe, R6 ;  /* 0xfffffff205037824 */ /* 0x000fe200078e0206 */
[----:B------:R-:W-:Y:S01]  /*6560*/  @P2 LOP3.LUT R0, R0, 0x1, R5, 0x78, !PT ;  /* 0x0000000100002812 */ /* 0x000fe200078e7805 */
[----:B------:R-:W-:Y:S01]  /*6570*/  IMAD.MOV.U32 R6, RZ, RZ, -0x1 ;  /* 0xffffffffff067424 */ /* 0x000fe200078e00ff */
[----:B0-----:R-:W-:-:S04]  /*6580*/  @P1 LEA R14, R9, R14, 0x18 ;  /* 0x0000000e090e1211 */ /* 0x001fc800078ec0ff */
[----:B------:R0:W-:Y:S01]  /*6590*/  @P1 SYNCS.ARRIVE.TRANS64.A1T0 RZ, [R14+URZ+0xf8], RZ ;  /* 0x0000f8ff0eff19a7 */ /* 0x0001e2000810003f */
[----:B------:R-:W-:-:S04]  /*65a0*/  IADD3 R16, P1, R16, UR22, RZ ;  /* 0x0000001610107c10 */ /* 0x000fc8000ff3e0ff */
[----:B------:R-:W-:Y:S02]  /*65b0*/  IADD3.X R17, R17, UR13, RZ, P1, !PT ;  /* 0x0000000d11117c10 */ /* 0x000fe40008ffe4ff */
[----:B------:R-:W-:-:S04]  /*65c0*/  ISETP.GE.U32.AND P0, PT, R16, UR6, PT ;  /* 0x0000000610007c0c */ /* 0x000fc8000bf06070 */
[----:B------:R-:W-:-:S13]  /*65d0*/  ISETP.GE.U32.AND.EX P0, PT, R17, UR7, PT, P0 ;  /* 0x0000000711007c0c */ /* 0x000fda000bf06100 */
[----:B0-----:R-:W-:Y:S05]  /*65e0*/  @P0 BRA `(.L_x_181) ;  /* 0x0000000400540947 */ /* 0x001fea0003800000 */
[----:B------:R-:W0:Y:S01]  /*65f0*/  S2R R15, SR_CTAID.X ;  /* 0x00000000000f7919 */ /* 0x000e220000002500 */
[----:B------:R-:W-:Y:S01]  /*6600*/  ULDC.64 UR6, c[0x0][0x628] ;  /* 0x00018a0000067ab9 */ /* 0x000fe20000000a00 */
[----:B------:R-:W-:Y:S01]  /*6610*/  ULDC UR8, c[0x0][0x630] ;  /* 0x00018c0000087ab9 */ /* 0x000fe20000000800 */
[----:B------:R-:W-:Y:S01]  /*6620*/  ISETP.NE.U32.AND P0, PT, RZ, UR6, PT ;  /* 0x00000006ff007c0c */ /* 0x000fe2000bf05070 */
[----:B------:R-:W1:Y:S01]  /*6630*/  S2R R20, SR_CTAID.Y ;  /* 0x0000000000147919 */ /* 0x000e620000002600 */
[----:B------:R-:W-:Y:S01]  /*6640*/  ULDC UR9, c[0x0][0x150] ;  /* 0x0000540000097ab9 */ /* 0x000fe20000000800 */
[----:B------:R-:W-:Y:S01]  /*6650*/  IMAD.MOV.U32 R4, RZ, RZ, R16 ;  /* 0x000000ffff047224 */ /* 0x000fe200078e0010 */
[----:B------:R-:W-:Y:S01]  /*6660*/  ISETP.NE.AND.EX P0, PT, RZ, UR7, PT, P0 ;  /* 0x00000007ff007c0c */ /* 0x000fe2000bf05300 */
[----:B------:R-:W-:Y:S01]  /*6670*/  IMAD.MOV.U32 R5, RZ, RZ, R17 ;  /* 0x000000ffff057224 */ /* 0x000fe200078e0011 */
[----:B0-----:R-:W-:-:S11]  /*6680*/  I2FP.F32.U32 R22, R15 ;  /* 0x0000000f00167245 */ /* 0x001fd60000201000 */
[----:B------:R-:W-:Y:S05]  /*6690*/  @!P0 BRA `(.L_x_182) ;  /* 0x0000000000288947 */ /* 0x000fea0003800000 */
[----:B------:R-:W-:Y:S02]  /*66a0*/  ULDC UR5, c[0x0][0x634] ;  /* 0x00018d0000057ab9 */ /* 0x000fe40000000800 */
[----:B------:R-:W-:-:S05]  /*66b0*/  IADD3 R5, P0, R16, UR5, RZ ;  /* 0x0000000510057c10 */ /* 0x000fca000ff1e0ff */
[----:B------:R-:W-:-:S04]  /*66c0*/  IMAD.X R21, RZ, RZ, R17, P0 ;  /* 0x000000ffff157224 */ /* 0x000fc800000e0611 */
[----:B------:R-:W-:-:S04]  /*66d0*/  IMAD.WIDE.U32 R6, R21, UR6, RZ ;  /* 0x0000000615067c25 */ /* 0x000fc8000f8e00ff */
[----:B------:R-:W-:-:S04]  /*66e0*/  IMAD.WIDE.U32 R6, P0, R5, UR7, R6 ;  /* 0x0000000705067c25 */ /* 0x000fc8000f800006 */
[----:B------:R-:W-:-:S04]  /*66f0*/  IMAD.WIDE.U32 R4, R5, UR6, RZ ;  /* 0x0000000605047c25 */ /* 0x000fc8000f8e00ff */
[----:B------:R-:W-:Y:S01]  /*6700*/  IMAD.MOV.U32 R4, RZ, RZ, R7 ;  /* 0x000000ffff047224 */ /* 0x000fe200078e0007 */
[----:B------:R-:W-:Y:S01]  /*6710*/  IADD3 RZ, P1, R5, R6, RZ ;  /* 0x0000000605ff7210 */ /* 0x000fe20007f3e0ff */
[----:B------:R-:W-:-:S04]  /*6720*/  IMAD.X R5, RZ, RZ, RZ, P0 ;  /* 0x000000ffff057224 */ /* 0x000fc800000e06ff */
[----:B------:R-:W-:-:S08]  /*6730*/  IMAD.WIDE.U32.X R4, R21, UR7, R4, P1 ;  /* 0x0000000715047c25 */ /* 0x000fd000088e0404 */
.L_x_182:
[--C-:B------:R-:W-:Y:S01]  /*6740*/  SHF.R.U64 R14, R4, UR8, R5.reuse ;  /* 0x00000008040e7c19 */ /* 0x100fe20008001205 */
[----:B------:R-:W-:Y:S01]  /*6750*/  FMUL R22, R22, UR9 ;  /* 0x0000000916167c20 */ /* 0x000fe20008400000 */
[----:B------:R-:W-:Y:S01]  /*6760*/  SHF.R.U32.HI R4, RZ, UR8, R5 ;  /* 0x00000008ff047c19 */ /* 0x000fe20008011605 */
[----:B------:R-:W0:Y:S01]  /*6770*/  LDC R6, c[0x0][0x144] ;  /* 0x00005100ff067b82 */ /* 0x000e220000000800 */
[----:B------:R-:W-:Y:S01]  /*6780*/  IADD3 R5, P0, RZ, -R14, RZ ;  /* 0x8000000eff057210 */ /* 0x000fe20007f1e0ff */
[----:B------:R-:W-:Y:S01]  /*6790*/  ULDC UR5, c[0x0][0x154] ;  /* 0x0000550000057ab9 */ /* 0x000fe20000000800 */
[----:B-1----:R-:W-:Y:S01]  /*67a0*/  I2FP.F32.U32 R7, R20 ;  /* 0x0000001400077245 */ /* 0x002fe20000201000 */
[----:B------:R-:W1:Y:S01]  /*67b0*/  F2I.U32.TRUNC.NTZ R22, R22 ;  /* 0x0000001600167305 */ /* 0x000e62000020f000 */
[----:B------:R-:W-:Y:S01]  /*67c0*/  ULDC.64 UR6, c[0x0][0x620] ;  /* 0x0001880000067ab9 */ /* 0x000fe20000000a00 */
[----:B------:R-:W-:Y:S01]  /*67d0*/  IMAD.X R4, RZ, RZ, ~R4, P0 ;  /* 0x000000ffff047224 */ /* 0x000fe200000e0e04 */
[----:B------:R-:W-:Y:S01]  /*67e0*/  ISETP.NE.AND P2, PT, R2, 0x1, PT ;  /* 0x000000010200780c */ /* 0x000fe20003f45270 */
[----:B------:R-:W-:Y:S01]  /*67f0*/  FMUL R23, R7, UR5 ;  /* 0x0000000507177c20 */ /* 0x000fe20008400000 */
[----:B------:R-:W2:Y:S01]  /*6800*/  LDC R25, c[0x0][0x148] ;  /* 0x00005200ff197b82 */ /* 0x000ea20000000800 */
[----:B------:R-:W-:Y:S01]  /*6810*/  IMAD R4, R4, UR6, RZ ;  /* 0x0000000604047c24 */ /* 0x000fe2000f8e02ff */
[----:B------:R-:W-:-:S03]  /*6820*/  ULDC UR5, c[0x0][0x618] ;  /* 0x0001860000057ab9 */ /* 0x000fc60000000800 */
[----:B------:R-:W3:Y:S01]  /*6830*/  F2I.U32.TRUNC.NTZ R23, R23 ;  /* 0x0000001700177305 */ /* 0x000ee2000020f000 */
[C---:B------:R-:W-:Y:S02]  /*6840*/  IMAD R7, R5.reuse, UR7, R4 ;  /* 0x0000000705077c24 */ /* 0x040fe4000f8e0204 */
[----:B------:R-:W-:Y:S01]  /*6850*/  IMAD.WIDE.U32 R4, R5, UR6, R16 ;  /* 0x0000000605047c25 */ /* 0x000fe2000f8e0010 */
[----:B------:R-:W-:Y:S02]  /*6860*/  ULDC.64 UR6, c[0x0][0x640] ;  /* 0x0001900000067ab9 */ /* 0x000fe40000000a00 */
[----:B------:R-:W-:Y:S01]  /*6870*/  ISETP.NE.U32.AND P0, PT, RZ, UR6, PT ;  /* 0x00000006ff007c0c */ /* 0x000fe2000bf05070 */
[----:B------:R-:W-:Y:S02]  /*6880*/  IMAD.IADD R5, R5, 0x1, R7 ;  /* 0x0000000105057824 */ /* 0x000fe400078e0207 */
[----:B-1----:R-:W-:Y:S01]  /*6890*/  IMAD.MOV R22, RZ, RZ, -R22 ;  /* 0x000000ffff167224 */ /* 0x002fe200078e0a16 */
[----:B------:R-:W-:-:S02]  /*68a0*/  ISETP.NE.AND.EX P0, PT, RZ, UR7, PT, P0 ;  /* 0x00000007ff007c0c */ /* 0x000fc4000bf05300 */
[----:B------:R-:W-:Y:S01]  /*68b0*/  SHF.R.U64 R21, R4, UR5, R5 ;  /* 0x0000000504157c19 */ /* 0x000fe20008001205 */
[----:B0-----:R-:W-:Y:S01]  /*68c0*/  IMAD R15, R6, R22, R15 ;  /* 0x00000016060f7224 */ /* 0x001fe200078e020f */
[----:B------:R-:W-:Y:S01]  /*68d0*/  SHF.R.U32.HI R4, RZ, UR5, R5 ;  /* 0x00000005ff047c19 */ /* 0x000fe20008011605 */
[----:B------:R-:W-:Y:S01]  /*68e0*/  ULDC UR5, c[0x0][0x608] ;  /* 0x0001820000057ab9 */ /* 0x000fe20000000800 */
[----:B---3--:R-:W-:Y:S02]  /*68f0*/  IMAD.MOV R6, RZ, RZ, -R23 ;  /* 0x000000ffff067224 */ /* 0x008fe400078e0a17 */
[--C-:B------:R-:W-:Y:S02]  /*6900*/  SHF.R.U64 R22, R21, UR5, R4.reuse ;  /* 0x0000000515167c19 */ /* 0x100fe40008001204 */
[----:B------:R-:W-:Y:S01]  /*6910*/  SHF.R.U32.HI R5, RZ, UR5, R4 ;  /* 0x00000005ff057c19 */ /* 0x000fe20008011604 */
[----:B------:R-:W-:Y:S01]  /*6920*/  ULDC UR5, c[0x0][0x658] ;  /* 0x0001960000057ab9 */ /* 0x000fe20000000800 */
[----:B--2---:R-:W-:-:S02]  /*6930*/  @P2 IMAD R15, R25, R6, R20 ;  /* 0x00000006190f2224 */ /* 0x004fc400078e0214 */
[--C-:B------:R-:W-:Y:S02]  /*6940*/  SHF.R.U64 R20, R22, UR5, R5.reuse ;  /* 0x0000000516147c19 */ /* 0x100fe40008001205 */
[----:B------:R-:W-:-:S03]  /*6950*/  SHF.R.U32.HI R23, RZ, UR5, R5 ;  /* 0x00000005ff177c19 */ /* 0x000fc60008011605 */
[----:B------:R-:W-:Y:S02]  /*6960*/  IMAD.MOV.U32 R6, RZ, RZ, R20 ;  /* 0x000000ffff067224 */ /* 0x000fe400078e0014 */
[----:B------:R-:W-:Y:S01]  /*6970*/  IMAD.MOV.U32 R5, RZ, RZ, R23 ;  /* 0x000000ffff057224 */ /* 0x000fe200078e0017 */
[----:B------:R-:W-:Y:S06]  /*6980*/  @!P0 BRA `(.L_x_183) ;  /* 0x00000000002c8947 */ /* 0x000fec0003800000 */
        /* <DEDUP_REMOVED lines=9> */
[----:B------:R-:W-:-:S04]  /*6a20*/  IMAD.WIDE.U32.X R4, R23, UR7, R4, P1 ;  /* 0x0000000717047c25 */ /* 0x000fc800088e0404 */
[----:B------:R-:W-:-:S07]  /*6a30*/  IMAD.MOV.U32 R6, RZ, RZ, R4 ;  /* 0x000000ffff067224 */ /* 0x000fce00078e0004 */
.L_x_183:
[----:B------:R-:W-:Y:S01]  /*6a40*/  ULDC UR5, c[0x0][0x648] ;  /* 0x0001920000057ab9 */ /* 0x000fe20000000800 */
[----:B------:R-:W-:Y:S01]  /*6a50*/  LOP3.LUT R4, R22, UR16, RZ, 0xc0, !PT ;  /* 0x0000001016047c12 */ /* 0x000fe2000f8ec0ff */
[----:B------:R-:W-:Y:S01]  /*6a60*/  ULDC UR6, c[0x0][0x610] ;  /* 0x0001840000067ab9 */ /* 0x000fe20000000800 */
[----:B------:R-:W-:Y:S01]  /*6a70*/  SHF.R.U64 R5, R6, UR5, R5 ;  /* 0x0000000506057c19 */ /* 0x000fe20008001205 */
[----:B------:R-:W-:Y:S01]  /*6a80*/  ULDC UR5, c[0x0][0x638] ;  /* 0x00018e0000057ab9 */ /* 0x000fe20000000800 */
[----:B------:R-:W-:Y:S01]  /*6a90*/  LOP3.LUT R21, R21, UR4, RZ, 0xc0, !PT ;  /* 0x0000000415157c12 */ /* 0x000fe2000f8ec0ff */
[----:B------:R-:W-:Y:S02]  /*6aa0*/  IMAD.MOV.U32 R6, RZ, RZ, R14 ;  /* 0x000000ffff067224 */ /* 0x000fe400078e000e */
[----:B------:R-:W-:Y:S02]  /*6ab0*/  IMAD.MOV R7, RZ, RZ, -R5 ;  /* 0x000000ffff077224 */ /* 0x000fe400078e0a05 */
[----:B------:R-:W-:-:S02]  /*6ac0*/  IMAD R4, R5, UR17, R4 ;  /* 0x0000001105047c24 */ /* 0x000fc4000f8e0204 */
[----:B------:R-:W-:Y:S01]  /*6ad0*/  IMAD R20, R7, UR5, R20 ;  /* 0x0000000507147c24 */ /* 0x000fe2000f8e0214 */
[----:B------:R-:W-:Y:S01]  /*6ae0*/  ULDC UR5, c[0x0][0x600] ;  /* 0x0001800000057ab9 */ /* 0x000fe20000000800 */
[----:B------:R-:W-:Y:S02]  /*6af0*/  IMAD R15, R4, UR6, R15 ;  /* 0x00000006040f7c24 */ /* 0x000fe4000f8e020f */
[----:B------:R-:W-:Y:S02]  /*6b00*/  IMAD R20, R20, UR5, R21 ;  /* 0x0000000514147c24 */ /* 0x000fe4000f8e0215 */
[----:B------:R-:W-:-:S03]  /*6b10*/  IMAD.MOV.U32 R4, RZ, RZ, 0x1 ;  /* 0x00000001ff047424 */ /* 0x000fc600078e00ff */
[----:B------:R-:W-:Y:S02]  /*6b20*/  SEL R7, R20, R15, !P2 ;  /* 0x0000000f14077207 */ /* 0x000fe40005000000 */
[----:B------:R-:W-:-:S07]  /*6b30*/  SEL R20, R15, R20, !P2 ;  /* 0x000000140f147207 */ /* 0x000fce0005000000 */
.L_x_181:
[----:B------:R-:W-:Y:S05]  /*6b40*/  BSYNC B1 ;  /* 0x0000000000017941 */ /* 0x000fea0003800000 */
.L_x_180:
[----:B------:R-:W-:-:S13]  /*6b50*/  LOP3.LUT P0, RZ, R4, 0xff, RZ, 0xc0, !PT ;  /* 0x000000ff04ff7812 */ /* 0x000fda000780c0ff */
[----:B------:R-:W-:Y:S05]  /*6b60*/  @P0 BRA `(.L_x_184) ;  /* 0xfffffff400340947 */ /* 0x000fea000383ffff */
[----:B------:R-:W-:Y:S05]  /*6b70*/  BSYNC B0 ;  /* 0x0000000000007941 */ /* 0x000fea0003800000 */
.L_x_173:
[----:B------:R-:W-:-:S03]  /*6b80*/  UMOV UR5, 0xffffffff ;  /* 0xffffffff00057882 */ /* 0x000fc60000000000 */
[----:B------:R-:W-:Y:S05]  /*6b90*/  BRA.DIV UR5, `(.L_x_185) ;  /* 0x0000000a057c7947 */ /* 0x000fea000b800000 */
[----:B------:R-:W-:-:S13]  /*6ba0*/  ELECT P6, URZ, PT ;  /* 0x00000000003f782f */ /* 0x000fda00038c0000 */
.L_x_209:
[----:B------:R-:W-:Y:S04]  /*6bb0*/  BSSY B0, `(.L_x_186) ;  /* 0x0000085000007945 */ /* 0x000fe80003800000 */
[----:B------:R-:W-:Y:S05]  /*6bc0*/  @!P6 BRA `(.L_x_187) ;  /* 0x00000008000ce947 */ /* 0x000fea0003800000 */
[----:B------:R-:W-:-:S04]  /*6bd0*/  LOP3.LUT R19, R19, 0x2, RZ, 0xfc, !PT ;  /* 0x0000000213137812 */ /* 0x000fc800078efcff */
[----:B------:R-:W-:-:S13]  /*6be0*/  ISETP.NE.AND P0, PT, R19, 0x3, PT ;  /* 0x000000031300780c */ /* 0x000fda0003f05270 */
[----:B------:R-:W-:Y:S05]  /*6bf0*/  @!P0 BRA `(.L_x_188) ;  /* 0x0000000000048947 */ /* 0x000fea0003800000 */
[----:B------:R-:W-:Y:S01]  /*6c00*/  BPT.TRAP 0x1 ;  /* 0x000000040000795c */ /* 0x000fe20000300000 */
.L_x_188:
[----:B------:R-:W0:Y:S01]  /*6c10*/  S2R R5, SR_CgaCtaId ;  /* 0x0000000000057919 */ /* 0x000e220000008800 */
[----:B------:R-:W-:Y:S02]  /*6c20*/  MOV R2, 0x400 ;  /* 0x0000040000027802 */ /* 0x000fe40000000f00 */
[----:B------:R-:W-:Y:S02]  /*6c30*/  SHF.L.U32 R4, R0, 0x1f, RZ ;  /* 0x0000001f00047819 */ /* 0x000fe400000006ff */
[----:B0-----:R-:W-:-:S05]  /*6c40*/  LEA R2, R5, R2, 0x18 ;  /* 0x0000000205027211 */ /* 0x001fca00078ec0ff */
[----:B------:R-:W-:-:S04]  /*6c50*/  VIADD R2, R2, 0x70 ;  /* 0x0000007002027836 */ /* 0x000fc80000000000 */
[C---:B------:R-:W-:Y:S02]  /*6c60*/  IMAD R7, R3.reuse, 0x8, R2 ;  /* 0x0000000803077824 */ /* 0x040fe400078e0202 */
[----:B------:R-:W-:Y:S02]  /*6c70*/  VIADD R3, R3, 0x1 ;  /* 0x0000000103037836 */ /* 0x000fe40000000000 */
[----:B------:R-:W0:Y:S03]  /*6c80*/  SYNCS.PHASECHK.TRANS64.TRYWAIT P0, [R7+URZ], R4 ;  /* 0x00000004070075a7 */ /* 0x000e26000800017f */
[----:B------:R-:W-:-:S04]  /*6c90*/  ISETP.NE.AND P1, PT, R3, 0xe, PT ;  /* 0x0000000e0300780c */ /* 0x000fc80003f25270 */
[----:B------:R-:W-:Y:S02]  /*6ca0*/  SEL R5, RZ, 0x1, P1 ;  /* 0x00000001ff057807 */ /* 0x000fe40000800000 */
[----:B------:R-:W-:Y:S02]  /*6cb0*/  SEL R3, R3, RZ, P1 ;  /* 0x000000ff03037207 */ /* 0x000fe40000800000 */
[----:B------:R-:W-:-:S03]  /*6cc0*/  LOP3.LUT R6, R0, R5, RZ, 0x3c, !PT ;  /* 0x0000000500067212 */ /* 0x000fc600078e3cff */
[----:B------:R-:W-:Y:S01]  /*6cd0*/  IMAD R8, R3, 0x8, R2 ;  /* 0x0000000803087824 */ /* 0x000fe200078e0202 */
[----:B------:R-:W-:Y:S01]  /*6ce0*/  SHF.L.U32 R5, R6, 0x1f, RZ ;  /* 0x0000001f06057819 */ /* 0x000fe200000006ff */
[----:B0-----:R-:W-:Y:S06]  /*6cf0*/  @!P0 BRA `(.L_x_189) ;  /* 0x0000000800448947 */ /* 0x001fec0003800000 */
.L_x_210:
[----:B------:R-:W1:Y:S01]  /*6d00*/  SYNCS.PHASECHK.TRANS64.TRYWAIT P0, [R8+URZ], R5 ;  /* 0x00000005080075a7 */ /* 0x000e62000800017f */
[----:B------:R-:W-:-:S05]  /*6d10*/  VIADD R0, R3, 0x1 ;  /* 0x0000000103007836 */ /* 0x000fca0000000000 */
[----:B------:R-:W-:-:S04]  /*6d20*/  ISETP.NE.AND P1, PT, R0, 0xe, PT ;  /* 0x0000000e0000780c */ /* 0x000fc80003f25270 */
[----:B------:R-:W-:Y:S02]  /*6d30*/  SEL R3, RZ, 0x1, P1 ;  /* 0x00000001ff037807 */ /* 0x000fe40000800000 */
[----:B0-----:R-:W-:Y:S02]  /*6d40*/  SEL R7, R0, RZ, P1 ;  /* 0x000000ff00077207 */ /* 0x001fe40000800000 */
[----:B------:R-:W-:-:S03]  /*6d50*/  LOP3.LUT R6, R6, R3, RZ, 0x3c, !PT ;  /* 0x0000000306067212 */ /* 0x000fc600078e3cff */
[----:B------:R-:W-:Y:S01]  /*6d60*/  IMAD R9, R7, 0x8, R2 ;  /* 0x0000000807097824 */ /* 0x000fe200078e0202 */
[----:B------:R-:W-:Y:S01]  /*6d70*/  SHF.L.U32 R4, R6, 0x1f, RZ ;  /* 0x0000001f06047819 */ /* 0x000fe200000006ff */
[----:B-1----:R-:W-:Y:S06]  /*6d80*/  @!P0 BRA `(.L_x_190) ;  /* 0x0000000800348947 */ /* 0x002fec0003800000 */
.L_x_211:
[----:B------:R-:W1:Y:S01]  /*6d90*/  SYNCS.PHASECHK.TRANS64.TRYWAIT P0, [R9+URZ], R4 ;  /* 0x00000004090075a7 */ /* 0x000e62000800017f */
[----:B------:R-:W-:-:S05]  /*6da0*/  VIADD R0, R7, 0x1 ;  /* 0x0000000107007836 */ /* 0x000fca0000000000 */
[----:B------:R-:W-:-:S04]  /*6db0*/  ISETP.NE.AND P1, PT, R0, 0xe, PT ;  /* 0x0000000e0000780c */ /* 0x000fc80003f25270 */
[----:B------:R-:W-:Y:S02]  /*6dc0*/  SEL R3, RZ, 0x1, P1 ;  /* 0x00000001ff037807 */ /* 0x000fe40000800000 */
[----:B------:R-:W-:Y:S02]  /*6dd0*/  SEL R7, R0, RZ, P1 ;  /* 0x000000ff00077207 */ /* 0x000fe40000800000 */
[----:B------:R-:W-:-:S03]  /*6de0*/  LOP3.LUT R6, R6, R3, RZ, 0x3c, !PT ;  /* 0x0000000306067212 */ /* 0x000fc600078e3cff */
[----:B0-----:R-:W-:Y:S01]  /*6df0*/  IMAD R8, R7, 0x8, R2 ;  /* 0x0000000807087824 */ /* 0x001fe200078e0202 */
[----:B------:R-:W-:Y:S01]  /*6e00*/  SHF.L.U32 R5, R6, 0x1f, RZ ;  /* 0x0000001f06057819 */ /* 0x000fe200000006ff */
[----:B-1----:R-:W-:Y:S06]  /*6e10*/  @!P0 BRA `(.L_x_191) ;  /* 0x0000000800248947 */ /* 0x002fec0003800000 */
.L_x_212:
        /* <DEDUP_REMOVED lines=9> */
.L_x_213:
        /* <DEDUP_REMOVED lines=9> */
.L_x_214:
        /* <DEDUP_REMOVED lines=9> */
.L_x_215:
        /* <DEDUP_REMOVED lines=9> */
.L_x_216:
        /* <DEDUP_REMOVED lines=9> */
.L_x_217:
        /* <DEDUP_REMOVED lines=9> */
.L_x_218:
        /* <DEDUP_REMOVED lines=9> */
.L_x_219:
        /* <DEDUP_REMOVED lines=9> */
.L_x_220:
[----:B------:R-:W1:Y:S01]  /*72a0*/  SYNCS.PHASECHK.TRANS64.TRYWAIT P0, [R8+URZ], R5 ;  /* 0x00000005080075a7 */ /* 0x000e62000800017f */
[----:B------:R-:W-:-:S05]  /*72b0*/  VIADD R0, R7, 0x1 ;  /* 0x0000000107007836 */ /* 0x000fca0000000000 */
[----:B------:R-:W-:-:S04]  /*72c0*/  ISETP.NE.AND P1, PT, R0, 0xe, PT ;  /* 0x0000000e0000780c */ /* 0x000fc80003f25270 */
[----:B------:R-:W-:Y:S02]  /*72d0*/  SEL R3, RZ, 0x1, P1 ;  /* 0x00000001ff037807 */ /* 0x000fe40000800000 */
[----:B------:R-:W-:Y:S02]  /*72e0*/  SEL R7, R0, RZ, P1 ;  /* 0x000000ff00077207 */ /* 0x000fe40000800000 */
[----:B0-----:R-:W-:-:S03]  /*72f0*/  LOP3.LUT R9, R6, R3, RZ, 0x3c, !PT ;  /* 0x0000000306097212 */ /* 0x001fc600078e3cff */
[----:B------:R-:W-:Y:S01]  /*7300*/  IMAD R11, R7, 0x8, R2 ;  /* 0x00000008070b7824 */ /* 0x000fe200078e0202 */
[----:B------:R-:W-:Y:S01]  /*7310*/  SHF.L.U32 R6, R9, 0x1f, RZ ;  /* 0x0000001f09067819 */ /* 0x000fe200000006ff */
[----:B-1----:R-:W-:Y:S06]  /*7320*/  @!P0 BRA `(.L_x_200) ;  /* 0x0000000400948947 */ /* 0x002fec0003800000 */
.L_x_221:
[----:B------:R-:W1:Y:S01]  /*7330*/  SYNCS.PHASECHK.TRANS64.TRYWAIT P0, [R11+URZ], R6 ;  /* 0x000000060b0075a7 */ /* 0x000e62000800017f */
[----:B------:R-:W-:-:S05]  /*7340*/  VIADD R0, R7, 0x1 ;  /* 0x0000000107007836 */ /* 0x000fca0000000000 */
[----:B------:R-:W-:-:S04]  /*7350*/  ISETP.NE.AND P1, PT, R0, 0xe, PT ;  /* 0x0000000e0000780c */ /* 0x000fc80003f25270 */
[----:B------:R-:W-:Y:S02]  /*7360*/  SEL R4, RZ, 0x1, P1 ;  /* 0x00000001ff047807 */ /* 0x000fe40000800000 */
[----:B------:R-:W-:Y:S02]  /*7370*/  SEL R3, R0, RZ, P1 ;  /* 0x000000ff00037207 */ /* 0x000fe40000800000 */
[----:B------:R-:W-:Y:S01]  /*7380*/  LOP3.LUT R0, R9, R4, RZ, 0x3c, !PT ;  /* 0x0000000409007212 */ /* 0x000fe200078e3cff */
[----:B-1----:R-:W-:Y:S06]  /*7390*/  @!P0 BRA `(.L_x_201) ;  /* 0x00000004008c8947 */ /* 0x002fec0003800000 */
.L_x_222:
[----:B------:R-:W-:Y:S01]  /*73a0*/  IMAD R3, R3, 0x8, R2 ;  /* 0x0000000803037824 */ /* 0x000fe200078e0202 */
[----:B------:R-:W-:-:S07]  /*73b0*/  SHF.L.U32 R0, R0, 0x1f, RZ ;  /* 0x0000001f00007819 */ /* 0x000fce00000006ff */
.L_x_202:
[----:B--2---:R2:W3:Y:S02]  /*73c0*/  SYNCS.PHASECHK.TRANS64.TRYWAIT P0, [R3+URZ], R0 ;  /* 0x00000000030075a7 */ /* 0x0044e4000800017f */
[----:B---3--:R-:W-:Y:S05]  /*73d0*/  @!P0 NANOSLEEP.SYNCS 0x989680 ;  /* 0x009896800000895d */ /* 0x008fea0003900000 */
[----:B------:R-:W3:Y:S02]  /*73e0*/  @!P0 SYNCS.PHASECHK.TRANS64 P0, [R3+URZ], R0 ;  /* 0x00000000030085a7 */ /* 0x000ee4000800007f */
[----:B---3--:R-:W-:Y:S05]  /*73f0*/  @!P0 BRA `(.L_x_202) ;  /* 0xfffffffc00f08947 */ /* 0x008fea000383ffff */
.L_x_187:
[----:B------:R-:W-:Y:S05]  /*7400*/  BSYNC B0 ;  /* 0x0000000000007941 */ /* 0x000fea0003800000 */
.L_x_186:
[----:B------:R-:W-:Y:S05]  /*7410*/  EXIT ;  /* 0x000000000000794d */ /* 0x000fea0003800000 */
.L_x_22:
[----:B----4-:R4:W0:Y:S02]  /*7420*/  SYNCS.PHASECHK.TRANS64.TRYWAIT P1, [R3+URZ], R0 ;  /* 0x00000000030075a7 */ /* 0x010824000802017f */
[----:B0-----:R-:W-:Y:S05]  /*7430*/  @!P1 NANOSLEEP.SYNCS 0x989680 ;  /* 0x009896800000995d */ /* 0x001fea0003900000 */
[----:B------:R-:W0:Y:S02]  /*7440*/  @!P1 SYNCS.PHASECHK.TRANS64 P1, [R3+URZ], R0 ;  /* 0x00000000030095a7 */ /* 0x000e24000802007f */
[----:B0-----:R-:W-:Y:S05]  /*7450*/  @!P1 BRA `(.L_x_22) ;  /* 0xfffffffc00f09947 */ /* 0x001fea000383ffff */
[----:B------:R-:W-:Y:S05]  /*7460*/  BRA `(.L_x_21) ;  /* 0xffffffa000687947 */ /* 0x000fea000383ffff */
.L_x_27:
[----:B-1----:R1:W3:Y:S02]  /*7470*/  SYNCS.PHASECHK.TRANS64.TRYWAIT P1, [R5+URZ], R4 ;  /* 0x00000004050075a7 */ /* 0x0022e4000802017f */
[----:B---3--:R-:W-:Y:S05]  /*7480*/  @!P1 NANOSLEEP.SYNCS 0x989680 ;  /* 0x009896800000995d */ /* 0x008fea0003900000 */
[----:B------:R-:W3:Y:S02]  /*7490*/  @!P1 SYNCS.PHASECHK.TRANS64 P1, [R5+URZ], R4 ;  /* 0x00000004050095a7 */ /* 0x000ee4000802007f */
[----:B---3--:R-:W-:Y:S05]  /*74a0*/  @!P1 BRA `(.L_x_27) ;  /* 0xfffffffc00f09947 */ /* 0x008fea000383ffff */
[----:B------:R-:W-:Y:S05]  /*74b0*/  BRA `(.L_x_26) ;  /* 0xffffffa400187947 */ /* 0x000fea000383ffff */
.L_x_174:
[----:B------:R-:W-:Y:S01]  /*74c0*/  BSSY B1, `(.L_x_203) ;  /* 0x0000006000017945 */ /* 0x000fe20003800000 */
[----:B------:R-:W-:-:S07]  /*74d0*/  IMAD.MOV.U32 R15, RZ, RZ, -0x1 ;  /* 0xffffffffff0f7424 */ /* 0x000fce00078e00ff */
[----:B------:R-:W-:Y:S05]  /*74e0*/  WARPSYNC.COLLECTIVE R15, `(.L_x_204) ;  /* 0x000000000f0c7348 */ /* 0x000fea0003c00000 */
[----:B------:R-:W-:Y:S02]  /*74f0*/  ELECT P6, UR62, PT ;  /* 0x00000000003e782f */ /* 0x000fe400038c0000 */
[----:B------:R-:W-:Y:S01]  /*7500*/  MOV R14, UR62 ;  /* 0x0000003e000e7c02 */ /* 0x000fe20008000f00 */
[----:B------:R-:W-:Y:S10]  /*7510*/  ENDCOLLECTIVE ;  /* 0x000000000000791b */ /* 0x000ff40003800000 */
.L_x_204:
[----:B------:R-:W-:Y:S05]  /*7520*/  BSYNC B1 ;  /* 0x0000000000017941 */ /* 0x000fea0003800000 */
.L_x_203:
[----:B------:R-:W-:Y:S05]  /*7530*/  BRA `(.L_x_205) ;  /* 0xffffffe800cc7947 */ /* 0x000fea000383ffff */
.L_x_177:
[----:B0-----:R0:W1:Y:S02]  /*7540*/  SYNCS.PHASECHK.TRANS64.TRYWAIT P0, [R23+URZ+0x70], R14 ;  /* 0x0000700e170075a7 */ /* 0x001064000800017f */
[----:B-1----:R-:W-:Y:S05]  /*7550*/  @!P0 NANOSLEEP.SYNCS 0x989680 ;  /* 0x009896800000895d */ /* 0x002fea0003900000 */
[----:B------:R-:W1:Y:S02]  /*7560*/  @!P0 SYNCS.PHASECHK.TRANS64 P0, [R23+URZ+0x70], R14 ;  /* 0x0000700e170085a7 */ /* 0x000e64000800007f */
[----:B-1----:R-:W-:Y:S05]  /*7570*/  @!P0 BRA `(.L_x_177) ;  /* 0xfffffffc00f08947 */ /* 0x002fea000383ffff */
[----:B------:R-:W-:Y:S05]  /*7580*/  BRA `(.L_x_206) ;  /* 0xffffffec000c7947 */ /* 0x000fea000383ffff */
.L_x_185:
[----:B------:R-:W-:Y:S01]  /*7590*/  BSSY B0, `(.L_x_207) ;  /* 0x0000006000007945 */ /* 0x000fe20003800000 */
[----:B------:R-:W-:-:S07]  /*75a0*/  IMAD.MOV.U32 R15, RZ, RZ, -0x1 ;  /* 0xffffffffff0f7424 */ /* 0x000fce00078e00ff */
[----:B------:R-:W-:Y:S05]  /*75b0*/  WARPSYNC.COLLECTIVE R15, `(.L_x_208) ;  /* 0x000000000f0c7348 */ /* 0x000fea0003c00000 */
[----:B------:R-:W-:Y:S02]  /*75c0*/  ELECT P6, UR62, PT ;  /* 0x00000000003e782f */ /* 0x000fe400038c0000 */
[----:B------:R-:W-:Y:S01]  /*75d0*/  MOV R14, UR62 ;  /* 0x0000003e000e7c02 */ /* 0x000fe20008000f00 */
[----:B------:R-:W-:Y:S10]  /*75e0*/  ENDCOLLECTIVE ;  /* 0x000000000000791b */ /* 0x000ff40003800000 */
.L_x_208:
[----:B------:R-:W-:Y:S05]  /*75f0*/  BSYNC B0 ;  /* 0x0000000000007941 */ /* 0x000fea0003800000 */
.L_x_207:
[----:B------:R-:W-:Y:S05]  /*7600*/  BRA `(.L_x_209) ;  /* 0xfffffff400687947 */ /* 0x000fea000383ffff */
.L_x_189:
[----:B0-----:R0:W1:Y:S02]  /*7610*/  SYNCS.PHASECHK.TRANS64.TRYWAIT P0, [R7+URZ], R4 ;  /* 0x00000004070075a7 */ /* 0x001064000800017f */
[----:B-1----:R-:W-:Y:S05]  /*7620*/  @!P0 NANOSLEEP.SYNCS 0x989680 ;  /* 0x009896800000895d */ /* 0x002fea0003900000 */
[----:B------:R-:W1:Y:S02]  /*7630*/  @!P0 SYNCS.PHASECHK.TRANS64 P0, [R7+URZ], R4 ;  /* 0x00000004070085a7 */ /* 0x000e64000800007f */
[----:B-1----:R-:W-:Y:S05]  /*7640*/  @!P0 BRA `(.L_x_189) ;  /* 0xfffffffc00f08947 */ /* 0x002fea000383ffff */
[----:B------:R-:W-:Y:S05]  /*7650*/  BRA `(.L_x_210) ;  /* 0xfffffff400a87947 */ /* 0x000fea000383ffff */
.L_x_190:
[----:B0-----:R0:W1:Y:S02]  /*7660*/  SYNCS.PHASECHK.TRANS64.TRYWAIT P0, [R8+URZ], R5 ;  /* 0x00000005080075a7 */ /* 0x001064000800017f */
[----:B-1----:R-:W-:Y:S05]  /*7670*/  @!P0 NANOSLEEP.SYNCS 0x989680 ;  /* 0x009896800000895d */ /* 0x002fea0003900000 */
[----:B------:R-:W1:Y:S02]  /*7680*/  @!P0 SYNCS.PHASECHK.TRANS64 P0, [R8+URZ], R5 ;  /* 0x00000005080085a7 */ /* 0x000e64000800007f */
[----:B-1----:R-:W-:Y:S05]  /*7690*/  @!P0 BRA `(.L_x_190) ;  /* 0xfffffffc00f08947 */ /* 0x002fea000383ffff */
[----:B------:R-:W-:Y:S05]  /*76a0*/  BRA `(.L_x_211) ;  /* 0xfffffff400b87947 */ /* 0x000fea000383ffff */
.L_x_191:
[----:B0-----:R0:W1:Y:S02]  /*76b0*/  SYNCS.PHASECHK.TRANS64.TRYWAIT P0, [R9+URZ], R4 ;  /* 0x00000004090075a7 */ /* 0x001064000800017f */
[----:B-1----:R-:W-:Y:S05]  /*76c0*/  @!P0 NANOSLEEP.SYNCS 0x989680 ;  /* 0x009896800000895d */ /* 0x002fea0003900000 */
[----:B------:R-:W1:Y:S02]  /*76d0*/  @!P0 SYNCS.PHASECHK.TRANS64 P0, [R9+URZ], R4 ;  /* 0x00000004090085a7 */ /* 0x000e64000800007f */
[----:B-1----:R-:W-:Y:S05]  /*76e0*/  @!P0 BRA `(.L_x_191) ;  /* 0xfffffffc00f08947 */ /* 0x002fea000383ffff */
[----:B------:R-:W-:Y:S05]  /*76f0*/  BRA `(.L_x_212) ;  /* 0xfffffff400c87947 */ /* 0x000fea000383ffff */
.L_x_192:
[----:B0-----:R0:W1:Y:S02]  /*7700*/  SYNCS.PHASECHK.TRANS64.TRYWAIT P0, [R8+URZ], R5 ;  /* 0x00000005080075a7 */ /* 0x001064000800017f */
[----:B-1----:R-:W-:Y:S05]  /*7710*/  @!P0 NANOSLEEP.SYNCS 0x989680 ;  /* 0x009896800000895d */ /* 0x002fea0003900000 */
[----:B------:R-:W1:Y:S02]  /*7720*/  @!P0 SYNCS.PHASECHK.TRANS64 P0, [R8+URZ], R5 ;  /* 0x00000005080085a7 */ /* 0x000e64000800007f */
[----:B-1----:R-:W-:Y:S05]  /*7730*/  @!P0 BRA `(.L_x_192) ;  /* 0xfffffffc00f08947 */ /* 0x002fea000383ffff */
[----:B------:R-:W-:Y:S05]  /*7740*/  BRA `(.L_x_213) ;  /* 0xfffffff400d87947 */ /* 0x000fea000383ffff */
.L_x_193:
[----:B0-----:R0:W1:Y:S02]  /*7750*/  SYNCS.PHASECHK.TRANS64.TRYWAIT P0, [R9+URZ], R4 ;  /* 0x00000004090075a7 */ /* 0x001064000800017f */
[----:B-1----:R-:W-:Y:S05]  /*7760*/  @!P0 NANOSLEEP.SYNCS 0x989680 ;  /* 0x009896800000895d */ /* 0x002fea0003900000 */
[----:B------:R-:W1:Y:S02]  /*7770*/  @!P0 SYNCS.PHASECHK.TRANS64 P0, [R9+URZ], R4 ;  /* 0x00000004090085a7 */ /* 0x000e64000800007f */
[----:B-1----:R-:W-:Y:S05]  /*7780*/  @!P0 BRA `(.L_x_193) ;  /* 0xfffffffc00f08947 */ /* 0x002fea000383ffff */
[----:B------:R-:W-:Y:S05]  /*7790*/  BRA `(.L_x_214) ;  /* 0xfffffff400e87947 */ /* 0x000fea000383ffff */
.L_x_194:
[----:B0-----:R0:W1:Y:S02]  /*77a0*/  SYNCS.PHASECHK.TRANS64.TRYWAIT P0, [R8+URZ], R5 ;  /* 0x00000005080075a7 */ /* 0x001064000800017f */
[----:B-1----:R-:W-:Y:S05]  /*77b0*/  @!P0 NANOSLEEP.SYNCS 0x989680 ;  /* 0x009896800000895d */ /* 0x002fea0003900000 */
[----:B------:R-:W1:Y:S02]  /*77c0*/  @!P0 SYNCS.PHASECHK.TRANS64 P0, [R8+URZ], R5 ;  /* 0x00000005080085a7 */ /* 0x000e64000800007f */
[----:B-1----:R-:W-:Y:S05]  /*77d0*/  @!P0 BRA `(.L_x_194) ;  /* 0xfffffffc00f08947 */ /* 0x002fea000383ffff */
[----:B------:R-:W-:Y:S05]  /*77e0*/  BRA `(.L_x_215) ;  /* 0xfffffff400f87947 */ /* 0x000fea000383ffff */
.L_x_195:
[----:B0-----:R0:W1:Y:S02]  /*77f0*/  SYNCS.PHASECHK.TRANS64.TRYWAIT P0, [R9+URZ], R4 ;  /* 0x00000004090075a7 */ /* 0x001064000800017f */
[----:B-1----:R-:W-:Y:S05]  /*7800*/  @!P0 NANOSLEEP.SYNCS 0x989680 ;  /* 0x009896800000895d */ /* 0x002fea0003900000 */
[----:B------:R-:W1:Y:S02]  /*7810*/  @!P0 SYNCS.PHASECHK.TRANS64 P0, [R9+URZ], R4 ;  /* 0x00000004090085a7 */ /* 0x000e64000800007f */
[----:B-1----:R-:W-:Y:S05]  /*7820*/  @!P0 BRA `(.L_x_195) ;  /* 0xfffffffc00f08947 */ /* 0x002fea000383ffff */
[----:B------:R-:W-:Y:S05]  /*7830*/  BRA `(.L_x_216) ;  /* 0xfffffff800087947 */ /* 0x000fea000383ffff */
.L_x_196:
[----:B0-----:R0:W1:Y:S02]  /*7840*/  SYNCS.PHASECHK.TRANS64.TRYWAIT P0, [R8+URZ], R5 ;  /* 0x00000005080075a7 */ /* 0x001064000800017f */
[----:B-1----:R-:W-:Y:S05]  /*7850*/  @!P0 NANOSLEEP.SYNCS 0x989680 ;  /* 0x009896800000895d */ /* 0x002fea0003900000 */
[----:B------:R-:W1:Y:S02]  /*7860*/  @!P0 SYNCS.PHASECHK.TRANS64 P0, [R8+URZ], R5 ;  /* 0x00000005080085a7 */ /* 0x000e64000800007f */
[----:B-1----:R-:W-:Y:S05]  /*7870*/  @!P0 BRA `(.L_x_196) ;  /* 0xfffffffc00f08947 */ /* 0x002fea000383ffff */
[----:B------:R-:W-:Y:S05]  /*7880*/  BRA `(.L_x_217) ;  /* 0xfffffff800187947 */ /* 0x000fea000383ffff */
.L_x_197:
[----:B0-----:R0:W1:Y:S02]  /*7890*/  SYNCS.PHASECHK.TRANS64.TRYWAIT P0, [R9+URZ], R4 ;  /* 0x00000004090075a7 */ /* 0x001064000800017f */
[----:B-1----:R-:W-:Y:S05]  /*78a0*/  @!P0 NANOSLEEP.SYNCS 0x989680 ;  /* 0x009896800000895d */ /* 0x002fea0003900000 */
[----:B------:R-:W1:Y:S02]  /*78b0*/  @!P0 SYNCS.PHASECHK.TRANS64 P0, [R9+URZ], R4 ;  /* 0x00000004090085a7 */ /* 0x000e64000800007f */
[----:B-1----:R-:W-:Y:S05]  /*78c0*/  @!P0 BRA `(.L_x_197) ;  /* 0xfffffffc00f08947 */ /* 0x002fea000383ffff */
[----:B------:R-:W-:Y:S05]  /*78d0*/  BRA `(.L_x_218) ;  /* 0xfffffff800287947 */ /* 0x000fea000383ffff */
.L_x_198:
[----:B0-----:R0:W1:Y:S02]  /*78e0*/  SYNCS.PHASECHK.TRANS64.TRYWAIT P0, [R8+URZ], R5 ;  /* 0x00000005080075a7 */ /* 0x001064000800017f */
[----:B-1----:R-:W-:Y:S05]  /*78f0*/  @!P0 NANOSLEEP.SYNCS 0x989680 ;  /* 0x009896800000895d */ /* 0x002fea0003900000 */
[----:B------:R-:W1:Y:S02]  /*7900*/  @!P0 SYNCS.PHASECHK.TRANS64 P0, [R8+URZ], R5 ;  /* 0x00000005080085a7 */ /* 0x000e64000800007f */
[----:B-1----:R-:W-:Y:S05]  /*7910*/  @!P0 BRA `(.L_x_198) ;  /* 0xfffffffc00f08947 */ /* 0x002fea000383ffff */
[----:B------:R-:W-:Y:S05]  /*7920*/  BRA `(.L_x_219) ;  /* 0xfffffff800387947 */ /* 0x000fea000383ffff */
.L_x_199:
[----:B0-----:R0:W1:Y:S02]  /*7930*/  SYNCS.PHASECHK.TRANS64.TRYWAIT P0, [R9+URZ], R4 ;  /* 0x00000004090075a7 */ /* 0x001064000800017f */
[----:B-1----:R-:W-:Y:S05]  /*7940*/  @!P0 NANOSLEEP.SYNCS 0x989680 ;  /* 0x009896800000895d */ /* 0x002fea0003900000 */
[----:B------:R-:W1:Y:S02]  /*7950*/  @!P0 SYNCS.PHASECHK.TRANS64 P0, [R9+URZ], R4 ;  /* 0x00000004090085a7 */ /* 0x000e64000800007f */
[----:B-1----:R-:W-:Y:S05]  /*7960*/  @!P0 BRA `(.L_x_199) ;  /* 0xfffffffc00f08947 */ /* 0x002fea000383ffff */
[----:B------:R-:W-:Y:S05]  /*7970*/  BRA `(.L_x_220) ;  /* 0xfffffff800487947 */ /* 0x000fea000383ffff */
.L_x_200:
[----:B0-----:R0:W1:Y:S02]  /*7980*/  SYNCS.PHASECHK.TRANS64.TRYWAIT P0, [R8+URZ], R5 ;  /* 0x00000005080075a7 */ /* 0x001064000800017f */
[----:B-1----:R-:W-:Y:S05]  /*7990*/  @!P0 NANOSLEEP.SYNCS 0x989680 ;  /* 0x009896800000895d */ /* 0x002fea0003900000 */
[----:B------:R-:W1:Y:S02]  /*79a0*/  @!P0 SYNCS.PHASECHK.TRANS64 P0, [R8+URZ], R5 ;  /* 0x00000005080085a7 */ /* 0x000e64000800007f */
[----:B-1----:R-:W-:Y:S05]  /*79b0*/  @!P0 BRA `(.L_x_200) ;  /* 0xfffffffc00f08947 */ /* 0x002fea000383ffff */
[----:B------:R-:W-:Y:S05]  /*79c0*/  BRA `(.L_x_221) ;  /* 0xfffffff800587947 */ /* 0x000fea000383ffff */
.L_x_201:
[----:B-1----:R1:W2:Y:S02]  /*79d0*/  SYNCS.PHASECHK.TRANS64.TRYWAIT P0, [R11+URZ], R6 ;  /* 0x000000060b0075a7 */ /* 0x0022a4000800017f */
[----:B--2---:R-:W-:Y:S05]  /*79e0*/  @!P0 NANOSLEEP.SYNCS 0x989680 ;  /* 0x009896800000895d */ /* 0x004fea0003900000 */
[----:B------:R-:W2:Y:S02]  /*79f0*/  @!P0 SYNCS.PHASECHK.TRANS64 P0, [R11+URZ], R6 ;  /* 0x000000060b0085a7 */ /* 0x000ea4000800007f */
[----:B--2---:R-:W-:Y:S05]  /*7a00*/  @!P0 BRA `(.L_x_201) ;  /* 0xfffffffc00f08947 */ /* 0x004fea000383ffff */
[----:B------:R-:W-:Y:S05]  /*7a10*/  BRA `(.L_x_222) ;  /* 0xfffffff800607947 */ /* 0x000fea000383ffff */
.L_x_223:
[----:B------:R-:W-:-:S00]  /*7a20*/  BRA `(.L_x_223) ;  /* 0xfffffffc00fc7947 */ /* 0x000fc0000383ffff */
[----:B------:R-:W-:-:S00]  /*7a30*/  NOP ;  /* 0x0000000000007918 */ /* 0x000fc00000000000 */
        /* <DEDUP_REMOVED lines=12> */
.L_x_224:


//--------------------- .nv.global.init           --------------------------
	.section	.nv.global.init,"aw",@progbits
.nv.global.init:
	.type		$str$22,@object
	.size		$str$22,($str$23 - $str$22)
$str$22:
        /*0000*/ 	.byte	0x6b, 0x5f, 0x74, 0x69, 0x6c, 0x65, 0x5f, 0x63, 0x6f, 0x75, 0x6e, 0x74, 0x20, 0x3e, 0x3d, 0x20
        /*0010*/ 	.byte	0x31, 0x00
	.type		$str$23,@object
	.size		$str$23,(__unnamed_1 - $str$23)
$str$23:
        /*0012*/ 	.byte	0x2f, 0x74, 0x6d, 0x70, 0x2f, 0x63, 0x75, 0x74, 0x6c, 0x61, 0x73, 0x73, 0x5f, 0x73, 0x77, 0x65
        /*0022*/ 	.byte	0x65, 0x70, 0x5f, 0x73, 0x72, 0x63, 0x2f, 0x69, 0x6e, 0x63, 0x6c, 0x75, 0x64, 0x65, 0x2f, 0x63
        /*0032*/ 	.byte	0x75, 0x74, 0x6c, 0x61, 0x73, 0x73, 0x2f, 0x67, 0x65, 0x6d, 0x6d, 0x2f, 0x63, 0x6f, 0x6c, 0x6c
        /*0042*/ 	.byte	0x65, 0x63, 0x74, 0x69, 0x76, 0x65, 0x2f, 0x73, 0x6d, 0x39, 0x30, 0x5f, 0x6d, 0x6d, 0x61, 0x5f
        /*0052*/ 	.byte	0x74, 0x6d, 0x61, 0x5f, 0x67, 0x6d, 0x6d, 0x61, 0x5f, 0x73, 0x73, 0x5f, 0x77, 0x61, 0x72, 0x70
        /*0062*/ 	.byte	0x73, 0x70, 0x65, 0x63, 0x69, 0x61, 0x6c, 0x69, 0x7a, 0x65, 0x64, 0x2e, 0x68, 0x70, 0x70, 0x00
	.type		__unnamed_1,@object
	.size		__unnamed_1,(.L_0 - __unnamed_1)
__unnamed_1:
        /*0072*/ 	.byte	0x76, 0x6f, 0x69, 0x64, 0x20, 0x63, 0x75, 0x74, 0x6c, 0x61, 0x73, 0x73, 0x3a, 0x3a, 0x67, 0x65
        /* <DEDUP_REMOVED lines=172> */
        /*0b42*/ 	.byte	0x69, 0x64, 0x65, 0x6e, 0x74, 0x69, 0x74, 0x79, 0x5d, 0x00
.L_0:


//--------------------- .nv.shared._ZN7cutlass13device_kernelINS_4gemm6kernel13GemmUniversalIN4cute5tupleIJiiiiEEENS1_10collective13CollectiveMmaINS1_34MainloopSm90TmaGmmaWarpSpecializedILi14ENS5_IJNS4_1CILi1EEENSA_ILi2EEESB_EEENS1_35KernelTmaWarpSpecializedCooperativeEEENS5_IJNSA_ILi128EEESG_NSA_ILi64EEEEEEaNS5_IJlSB_lEEEaSJ_NS4_8TiledMMAINS4_8MMA_AtomIJNS4_4SM904GMMA27MMA_64x128x32_S32S8S8_SS_TNEEEENS4_6LayoutINS5_IJSC_SB_SB_EEENS5_IJSB_NSA_ILi0EEESS_EEEEENS5_IJNS4_10UnderscoreESV_SV_EEEEENS4_23SM90_TMA_LOAD_MULTICASTENS4_14ComposedLayoutINS4_7SwizzleILi2ELi4ELi3EEENS4_18smem_ptr_flag_bitsILi8EEENSQ_INS5_IJNSA_ILi8EEESH_EEENS5_IJSH_SB_EEEEEEEvNS4_8identityENS4_13SM90_TMA_LOADES18_vS19_EENS_8epilogue10collective6detail29Sm90TmaWarpSpecializedAdapterINS1D_15DefaultEpilogueIaSJ_SJ_NS1C_6thread17LinearCombinationIaLi1EiiLNS1H_9ScaleType4KindE0ELNS_15FloatRoundStyleE2EaEENS1_15EpilogueDefaultEEEEEvvEEEEvNT_6ParamsE --------------------------
	.section	.nv.shared._ZN7cutlass13device_kernelINS_4gemm6kernel13GemmUniversalIN4cute5tupleIJiiiiEEENS1_10collective13CollectiveMmaINS1_34MainloopSm90TmaGmmaWarpSpecializedILi14ENS5_IJNS4_1CILi1EEENSA_ILi2EEESB_EEENS1_35KernelTmaWarpSpecializedCooperativeEEENS5_IJNSA_ILi128EEESG_NSA_ILi64EEEEEEaNS5_IJlSB_lEEEaSJ_NS4_8TiledMMAINS4_8MMA_AtomIJNS4_4SM904GMMA27MMA_64x128x32_S32S8S8_SS_TNEEEENS4_6LayoutINS5_IJSC_SB_SB_EEENS5_IJSB_NSA_ILi0EEESS_EEEEENS5_IJNS4_10UnderscoreESV_SV_EEEEENS4_23SM90_TMA_LOAD_MULTICASTENS4_14ComposedLayoutINS4_7SwizzleILi2ELi4ELi3EEENS4_18smem_ptr_flag_bitsILi8EEENSQ_INS5_IJNSA_ILi8EEESH_EEENS5_IJSH_SB_EEEEEEEvNS4_8identityENS4_13SM90_TMA_LOADES18_vS19_EENS_8epilogue10collective6detail29Sm90TmaWarpSpecializedAdapterINS1D_15DefaultEpilogueIaSJ_SJ_NS1C_6thread17LinearCombinationIaLi1EiiLNS1H_9ScaleType4KindE0ELNS_15FloatRoundStyleE2EaEENS1_15EpilogueDefaultEEEEEvvEEEEvNT_6ParamsE,"aw",@nobits
	.sectionflags	@""
	.align	16
	.zero		1024


//--------------------- .nv.shared.reserved.0     --------------------------
	.section	.nv.shared.reserved.0,"aw",@nobits
	.weak		__nv_reservedSMEM_offset_0_alias
	.size		__nv_reservedSMEM_offset_0_alias, 0, 0
	.other		__nv_reservedSMEM_offset_0_alias,@"STO_CUDA_RESERVED_SHARED STV_DEFAULT"
__nv_reservedSMEM_offset_0_alias:
	.zero		0


//--------------------- .nv.global                --------------------------
	.section	.nv.global,"aw",@nobits
.nv.global:
	.type		_ZN40_INTERNAL_bd7c96d2_4_k_cu_afe06309_247314cute1_E,@object
	.size		_ZN40_INTERNAL_bd7c96d2_4_k_cu_afe06309_247314cute1_E,(_ZN40_INTERNAL_bd7c96d2_4_k_cu_afe06309_247314cuda3std3__45__cpo6cbeginE - _ZN40_INTERNAL_bd7c96d2_4_k_cu_afe06309_247314cute1_E)
_ZN40_INTERNAL_bd7c96d2_4_k_cu_afe06309_247314cute1_E:
	.zero		1
	.type		_ZN40_INTERNAL_bd7c96d2_4_k_cu_afe06309_247314cuda3std3__45__cpo6cbeginE,@object
	.size		_ZN40_INTERNAL_bd7c96d2_4_k_cu_afe06309_247314cuda3std3__45__cpo6cbeginE,(_ZN40_INTERNAL_bd7c96d2_4_k_cu_afe06309_247314cuda3std3__48in_placeE - _ZN40_INTERNAL_bd7c96d2_4_k_cu_afe06309_247314cuda3std3__45__cpo6cbeginE)
_ZN40_INTERNAL_bd7c96d2_4_k_cu_afe06309_247314cuda3std3__45__cpo6cbeginE:
	.zero		1
	.type		_ZN40_INTERNAL_bd7c96d2_4_k_cu_afe06309_247314cuda3std3__48in_placeE,@object
	.size		_ZN40_INTERNAL_bd7c96d2_4_k_cu_afe06309_247314cuda3std3__48in_placeE,(_ZN40_INTERNAL_bd7c96d2_4_k_cu_afe06309_247314cuda3std6ranges3__45__cpo9iter_moveE - _ZN40_INTERNAL_bd7c96d2_4_k_cu_afe06309_247314cuda3std3__48in_placeE)
_ZN40_INTERNAL_bd7c96d2_4_k_cu_afe06309_247314cuda3std3__48in_placeE:
	.zero		1
	.type		_ZN40_INTERNAL_bd7c96d2_4_k_cu_afe06309_247314cuda3std6ranges3__45__cpo9iter_moveE,@object
	.size		_ZN40_INTERNAL_bd7c96d2_4_k_cu_afe06309_247314cuda3std6ranges3__45__cpo9iter_moveE,(_ZN40_INTERNAL_bd7c96d2_4_k_cu_afe06309_247314cuda3std3__45__cpo5beginE - _ZN40_INTERNAL_bd7c96d2_4_k_cu_afe06309_247314cuda3std6ranges3__45__cpo9iter_moveE)
_ZN40_INTERNAL_bd7c96d2_4_k_cu_afe06309_247314cuda3std6ranges3__45__cpo9iter_moveE:
	.zero		1
	.type		_ZN40_INTERNAL_bd7c96d2_4_k_cu_afe06309_247314cuda3std3__45__cpo5beginE,@object
	.size		_ZN40_INTERNAL_bd7c96d2_4_k_cu_afe06309_247314cuda3std3__45__cpo5beginE,(_ZN40_INTERNAL_bd7c96d2_4_k_cu_afe06309_247314cuda3std3__442_GLOBAL__N__bd7c96d2_4_k_cu_afe06309_247316ignoreE - _ZN40_INTERNAL_bd7c96d2_4_k_cu_afe06309_247314cuda3std3__45__cpo5beginE)
_ZN40_INTERNAL_bd7c96d2_4_k_cu_afe06309_247314cuda3std3__45__cpo5beginE:
	.zero		1
	.type		_ZN40_INTERNAL_bd7c96d2_4_k_cu_afe06309_247314cuda3std3__442_GLOBAL__N__bd7c96d2_4_k_cu_afe06309_247316ignoreE,@object
	.size		_ZN40_INTERNAL_bd7c96d2_4_k_cu_afe06309_247314cuda3std3__442_GLOBAL__N__bd7c96d2_4_k_cu_afe06309_247316ignoreE,(_ZN40_INTERNAL_bd7c96d2_4_k_cu_afe06309_247314cute7productE - _ZN40_INTERNAL_bd7c96d2_4_k_cu_afe06309_247314cuda3std3__442_GLOBAL__N__bd7c96d2_4_k_cu_afe06309_247316ignoreE)
_ZN40_INTERNAL_bd7c96d2_4_k_cu_afe06309_247314cuda3std3__442_GLOBAL__N__bd7c96d2_4_k_cu_afe06309_247316ignoreE:
	.zero		1
	.type		_ZN40_INTERNAL_bd7c96d2_4_k_cu_afe06309_247314cute7productE,@object
	.size		_ZN40_INTERNAL_bd7c96d2_4_k_cu_afe06309_247314cute7productE,(_ZN40_INTERNAL_bd7c96d2_4_k_cu_afe06309_247314cuda3std3__45__cpo3endE - _ZN40_INTERNAL_bd7c96d2_4_k_cu_afe06309_247314cute7productE)
_ZN40_INTERNAL_bd7c96d2_4_k_cu_afe06309_247314cute7productE:
	.zero		1
	.type		_ZN40_INTERNAL_bd7c96d2_4_k_cu_afe06309_247314cuda3std3__45__cpo3endE,@object
	.size		_ZN40_INTERNAL_bd7c96d2_4_k_cu_afe06309_247314cuda3std3__45__cpo3endE,(_ZN40_INTERNAL_bd7c96d2_4_k_cu_afe06309_247314cuda3std3__419piecewise_constructE - _ZN40_INTERNAL_bd7c96d2_4_k_cu_afe06309_247314cuda3std3__45__cpo3endE)
_ZN40_INTERNAL_bd7c96d2_4_k_cu_afe06309_247314cuda3std3__45__cpo3endE:
	.zero		1
	.type		_ZN40_INTERNAL_bd7c96d2_4_k_cu_afe06309_247314cuda3std3__419piecewise_constructE,@object
	.size		_ZN40_INTERNAL_bd7c96d2_4_k_cu_afe06309_247314cuda3std3__419piecewise_constructE,(_ZN40_INTERNAL_bd7c96d2_4_k_cu_afe06309_247314cuda3std3__45__cpo4cendE - _ZN40_INTERNAL_bd7c96d2_4_k_cu_afe06309_247314cuda3std3__419piecewise_constructE)
_ZN40_INTERNAL_bd7c96d2_4_k_cu_afe06309_247314cuda3std3__419piecewise_constructE:
	.zero		1
	.type		_ZN40_INTERNAL_bd7c96d2_4_k_cu_afe06309_247314cuda3std3__45__cpo4cendE,@object
	.size		_ZN40_INTERNAL_bd7c96d2_4_k_cu_afe06309_247314cuda3std3__45__cpo4cendE,(_ZN40_INTERNAL_bd7c96d2_4_k_cu_afe06309_247314cuda3std6ranges3__45__cpo4swapE - _ZN40_INTERNAL_bd7c96d2_4_k_cu_afe06309_247314cuda3std3__45__cpo4cendE)
_ZN40_INTERNAL_bd7c96d2_4_k_cu_afe06309_247314cuda3std3__45__cpo4cendE:
	.zero		1
	.type		_ZN40_INTERNAL_bd7c96d2_4_k_cu_afe06309_247314cuda3std6ranges3__45__cpo4swapE,@object
	.size		_ZN40_INTERNAL_bd7c96d2_4_k_cu_afe06309_247314cuda3std6ranges3__45__cpo4swapE,(.L_8 - _ZN40_INTERNAL_bd7c96d2_4_k_cu_afe06309_247314cuda3std6ranges3__45__cpo4swapE)
_ZN40_INTERNAL_bd7c96d2_4_k_cu_afe06309_247314cuda3std6ranges3__45__cpo4swapE:
	.zero		1
.L_8:


//--------------------- .nv.constant0._ZN7cutlass13device_kernelINS_4gemm6kernel13GemmUniversalIN4cute5tupleIJiiiiEEENS1_10collective13CollectiveMmaINS1_34MainloopSm90TmaGmmaWarpSpecializedILi14ENS5_IJNS4_1CILi1EEENSA_ILi2EEESB_EEENS1_35KernelTmaWarpSpecializedCooperativeEEENS5_IJNSA_ILi128EEESG_NSA_ILi64EEEEEEaNS5_IJlSB_lEEEaSJ_NS4_8TiledMMAINS4_8MMA_AtomIJNS4_4SM904GMMA27MMA_64x128x32_S32S8S8_SS_TNEEEENS4_6LayoutINS5_IJSC_SB_SB_EEENS5_IJSB_NSA_ILi0EEESS_EEEEENS5_IJNS4_10UnderscoreESV_SV_EEEEENS4_23SM90_TMA_LOAD_MULTICASTENS4_14ComposedLayoutINS4_7SwizzleILi2ELi4ELi3EEENS4_18smem_ptr_flag_bitsILi8EEENSQ_INS5_IJNSA_ILi8EEESH_EEENS5_IJSH_SB_EEEEEEEvNS4_8identityENS4_13SM90_TMA_LOADES18_vS19_EENS_8epilogue10collective6detail29Sm90TmaWarpSpecializedAdapterINS1D_15DefaultEpilogueIaSJ_SJ_NS1C_6thread17LinearCombinationIaLi1EiiLNS1H_9ScaleType4KindE0ELNS_15FloatRoundStyleE2EaEENS1_15EpilogueDefaultEEEEEvvEEEEvNT_6ParamsE --------------------------
	.section	.nv.constant0._ZN7cutlass13device_kernelINS_4gemm6kernel13GemmUniversalIN4cute5tupleIJiiiiEEENS1_10collective13CollectiveMmaINS1_34MainloopSm90TmaGmmaWarpSpecializedILi14ENS5_IJNS4_1CILi1EEENSA_ILi2EEESB_EEENS1_35KernelTmaWarpSpecializedCooperativeEEENS5_IJNSA_ILi128EEESG_NSA_ILi64EEEEEEaNS5_IJlSB_lEEEaSJ_NS4_8TiledMMAINS4_8MMA_AtomIJNS4_4SM904GMMA27MMA_64x128x32_S32S8S8_SS_TNEEEENS4_6LayoutINS5_IJSC_SB_SB_EEENS5_IJSB_NSA_ILi0EEESS_EEEEENS5_IJNS4_10UnderscoreESV_SV_EEEEENS4_23SM90_TMA_LOAD_MULTICASTENS4_14ComposedLayoutINS4_7SwizzleILi2ELi4ELi3EEENS4_18smem_ptr_flag_bitsILi8EEENSQ_INS5_IJNSA_ILi8EEESH_EEENS5_IJSH_SB_EEEEEEEvNS4_8identityENS4_13SM90_TMA_LOADES18_vS19_EENS_8epilogue10collective6detail29Sm90TmaWarpSpecializedAdapterINS1D_15DefaultEpilogueIaSJ_SJ_NS1C_6thread17LinearCombinationIaLi1EiiLNS1H_9ScaleType4KindE0ELNS_15FloatRoundStyleE2EaEENS1_15EpilogueDefaultEEEEEvvEEEEvNT_6ParamsE,"a",@progbits
	.sectionflags	@""
	.align	4
.nv.constant0._ZN7cutlass13device_kernelINS_4gemm6kernel13GemmUniversalIN4cute5tupleIJiiiiEEENS1_10collective13CollectiveMmaINS1_34MainloopSm90TmaGmmaWarpSpecializedILi14ENS5_IJNS4_1CILi1EEENSA_ILi2EEESB_EEENS1_35KernelTmaWarpSpecializedCooperativeEEENS5_IJNSA_ILi128EEESG_NSA_ILi64EEEEEEaNS5_IJlSB_lEEEaSJ_NS4_8TiledMMAINS4_8MMA_AtomIJNS4_4SM904GMMA27MMA_64x128x32_S32S8S8_SS_TNEEEENS4_6LayoutINS5_IJSC_SB_SB_EEENS5_IJSB_NSA_ILi0EEESS_EEEEENS5_IJNS4_10UnderscoreESV_SV_EEEEENS4_23SM90_TMA_LOAD_MULTICASTENS4_14ComposedLayoutINS4_7SwizzleILi2ELi4ELi3EEENS4_18smem_ptr_flag_bitsILi8EEENSQ_INS5_IJNSA_ILi8EEESH_EEENS5_IJSH_SB_EEEEEEEvNS4_8identityENS4_13SM90_TMA_LOADES18_vS19_EENS_8epilogue10collective6detail29Sm90TmaWarpSpecializedAdapterINS1D_15DefaultEpilogueIaSJ_SJ_NS1C_6thread17LinearCombinationIaLi1EiiLNS1H_9ScaleType4KindE0ELNS_15FloatRoundStyleE2EaEENS1_15EpilogueDefaultEEEEEvvEEEEvNT_6ParamsE:
	.zero		1664


//--------------------- SYMBOLS --------------------------

	.type		.nv.reservedSmem.offset0,@object
	.size		.nv.reservedSmem.offset0,0x4
	.type		__assertfail,@function
